//
// Generated by NVIDIA NVVM Compiler
//
// Compiler Build ID: CL-36424714
// Cuda compilation tools, release 13.0, V13.0.88
// Based on NVVM 20.0.0
//

.version 9.0
.target sm_100
.address_size 64

	// .globl	_Z15kernelKNNsharedPKfS0_PiPfiiiii
.extern .shared .align 16 .b8 array[];

.visible .entry _Z15kernelKNNsharedPKfS0_PiPfiiiii(
	.param .u64 .ptr .align 1 _Z15kernelKNNsharedPKfS0_PiPfiiiii_param_0,
	.param .u64 .ptr .align 1 _Z15kernelKNNsharedPKfS0_PiPfiiiii_param_1,
	.param .u64 .ptr .align 1 _Z15kernelKNNsharedPKfS0_PiPfiiiii_param_2,
	.param .u64 .ptr .align 1 _Z15kernelKNNsharedPKfS0_PiPfiiiii_param_3,
	.param .u32 _Z15kernelKNNsharedPKfS0_PiPfiiiii_param_4,
	.param .u32 _Z15kernelKNNsharedPKfS0_PiPfiiiii_param_5,
	.param .u32 _Z15kernelKNNsharedPKfS0_PiPfiiiii_param_6,
	.param .u32 _Z15kernelKNNsharedPKfS0_PiPfiiiii_param_7,
	.param .u32 _Z15kernelKNNsharedPKfS0_PiPfiiiii_param_8
)
{
	.reg .pred 	%p<89>;
	.reg .b32 	%r<307>;
	.reg .b32 	%f<155>;
	.reg .b64 	%rd<162>;

	ld.param.u64 	%rd7, [_Z15kernelKNNsharedPKfS0_PiPfiiiii_param_0];
	ld.param.u64 	%rd8, [_Z15kernelKNNsharedPKfS0_PiPfiiiii_param_1];
	ld.param.u64 	%rd9, [_Z15kernelKNNsharedPKfS0_PiPfiiiii_param_2];
	ld.param.u64 	%rd10, [_Z15kernelKNNsharedPKfS0_PiPfiiiii_param_3];
	ld.param.u32 	%r130, [_Z15kernelKNNsharedPKfS0_PiPfiiiii_param_4];
	ld.param.u32 	%r131, [_Z15kernelKNNsharedPKfS0_PiPfiiiii_param_5];
	ld.param.u32 	%r132, [_Z15kernelKNNsharedPKfS0_PiPfiiiii_param_6];
	ld.param.u32 	%r133, [_Z15kernelKNNsharedPKfS0_PiPfiiiii_param_7];
	ld.param.u32 	%r134, [_Z15kernelKNNsharedPKfS0_PiPfiiiii_param_8];
	cvta.to.global.u64 	%rd1, %rd8;
	cvta.to.global.u64 	%rd2, %rd7;
	cvta.to.global.u64 	%rd3, %rd10;
	cvta.to.global.u64 	%rd4, %rd9;
	mov.u32 	%r1, %ntid.x;
	mov.u32 	%r2, %tid.x;
	mov.u32 	%r135, %ctaid.x;
	mul.lo.s32 	%r3, %r1, %r135;
	add.s32 	%r4, %r3, %r2;
	setp.ge.u32 	%p1, %r4, %r132;
	@%p1 bra 	$L__BB0_66;
	setp.lt.s32 	%p2, %r133, 1;
	@%p2 bra 	$L__BB0_14;
	mul.lo.s32 	%r5, %r133, %r2;
	and.b32  	%r6, %r133, 15;
	setp.lt.u32 	%p3, %r133, 16;
	mov.b32 	%r269, 0;
	@%p3 bra 	$L__BB0_5;
	and.b32  	%r269, %r133, 2147483632;
	mov.b32 	%r267, 0;
$L__BB0_4:
	.pragma "nounroll";
	add.s32 	%r138, %r267, %r5;
	shl.b32 	%r139, %r138, 2;
	mov.u32 	%r140, array;
	add.s32 	%r141, %r140, %r139;
	mov.b32 	%r142, 2139095040;
	st.shared.u32 	[%r141], %r142;
	st.shared.u32 	[%r141+4], %r142;
	st.shared.u32 	[%r141+8], %r142;
	st.shared.u32 	[%r141+12], %r142;
	st.shared.u32 	[%r141+16], %r142;
	st.shared.u32 	[%r141+20], %r142;
	st.shared.u32 	[%r141+24], %r142;
	st.shared.u32 	[%r141+28], %r142;
	st.shared.u32 	[%r141+32], %r142;
	st.shared.u32 	[%r141+36], %r142;
	st.shared.u32 	[%r141+40], %r142;
	st.shared.u32 	[%r141+44], %r142;
	st.shared.u32 	[%r141+48], %r142;
	st.shared.u32 	[%r141+52], %r142;
	st.shared.u32 	[%r141+56], %r142;
	st.shared.u32 	[%r141+60], %r142;
	add.s32 	%r267, %r267, 16;
	setp.ne.s32 	%p4, %r267, %r269;
	@%p4 bra 	$L__BB0_4;
$L__BB0_5:
	setp.eq.s32 	%p5, %r6, 0;
	@%p5 bra 	$L__BB0_14;
	and.b32  	%r11, %r133, 7;
	setp.lt.u32 	%p6, %r6, 8;
	@%p6 bra 	$L__BB0_8;
	add.s32 	%r143, %r269, %r5;
	shl.b32 	%r144, %r143, 2;
	mov.u32 	%r145, array;
	add.s32 	%r146, %r145, %r144;
	mov.b32 	%r147, 2139095040;
	st.shared.u32 	[%r146], %r147;
	st.shared.u32 	[%r146+4], %r147;
	st.shared.u32 	[%r146+8], %r147;
	st.shared.u32 	[%r146+12], %r147;
	st.shared.u32 	[%r146+16], %r147;
	st.shared.u32 	[%r146+20], %r147;
	st.shared.u32 	[%r146+24], %r147;
	st.shared.u32 	[%r146+28], %r147;
	add.s32 	%r269, %r269, 8;
$L__BB0_8:
	setp.eq.s32 	%p7, %r11, 0;
	@%p7 bra 	$L__BB0_14;
	and.b32  	%r14, %r133, 3;
	setp.lt.u32 	%p8, %r11, 4;
	@%p8 bra 	$L__BB0_11;
	add.s32 	%r148, %r269, %r5;
	shl.b32 	%r149, %r148, 2;
	mov.u32 	%r150, array;
	add.s32 	%r151, %r150, %r149;
	mov.b32 	%r152, 2139095040;
	st.shared.u32 	[%r151], %r152;
	st.shared.u32 	[%r151+4], %r152;
	st.shared.u32 	[%r151+8], %r152;
	st.shared.u32 	[%r151+12], %r152;
	add.s32 	%r269, %r269, 4;
$L__BB0_11:
	setp.eq.s32 	%p9, %r14, 0;
	@%p9 bra 	$L__BB0_14;
	mov.b32 	%r272, 0;
	mov.u32 	%r156, array;
$L__BB0_13:
	.pragma "nounroll";
	add.s32 	%r154, %r269, %r5;
	shl.b32 	%r155, %r154, 2;
	add.s32 	%r157, %r156, %r155;
	mov.b32 	%r158, 2139095040;
	st.shared.u32 	[%r157], %r158;
	add.s32 	%r269, %r269, 1;
	add.s32 	%r272, %r272, 1;
	setp.ne.s32 	%p10, %r272, %r14;
	@%p10 bra 	$L__BB0_13;
$L__BB0_14:
	mul.lo.s32 	%r159, %r133, %r1;
	shl.b32 	%r160, %r159, 2;
	mov.u32 	%r161, array;
	add.s32 	%r21, %r161, %r160;
	bar.sync 	0;
	rem.u32 	%r22, %r4, %r131;
	setp.lt.s32 	%p11, %r131, 1;
	@%p11 bra 	$L__BB0_54;
	sub.s32 	%r23, %r22, %r134;
	add.s32 	%r24, %r22, %r134;
	setp.lt.s32 	%p12, %r130, 1;
	mul.lo.s32 	%r162, %r133, %r2;
	shl.b32 	%r163, %r162, 2;
	add.s32 	%r25, %r161, %r163;
	add.s32 	%r26, %r21, %r163;
	add.s32 	%r27, %r133, -1;
	shl.b32 	%r165, %r133, 2;
	add.s32 	%r28, %r25, %r165;
	@%p12 bra 	$L__BB0_41;
	and.b32  	%r29, %r130, 7;
	add.s32 	%r30, %r133, -2;
	add.s32 	%r31, %r26, %r165;
	and.b32  	%r187, %r130, 2147483640;
	neg.s32 	%r32, %r187;
	sub.s32 	%r33, %r4, %r22;
	mov.f32 	%f145, 0f7F800000;
	mov.b32 	%r273, 0;
	cvt.s64.s32 	%rd6, %r4;
$L__BB0_17:
	setp.ge.s32 	%p28, %r273, %r23;
	setp.le.s32 	%p29, %r273, %r24;
	and.pred  	%p30, %p28, %p29;
	@%p30 bra 	$L__BB0_40;
	setp.lt.u32 	%p31, %r130, 8;
	add.s32 	%r189, %r33, %r273;
	cvt.s64.s32 	%rd5, %r189;
	mov.f32 	%f152, 0f00000000;
	mov.b32 	%r287, 0;
	@%p31 bra 	$L__BB0_21;
	mul.lo.s32 	%r279, %r132, 3;
	shl.b32 	%r280, %r132, 1;
	shl.b32 	%r278, %r132, 2;
	mul.lo.s32 	%r277, %r132, 5;
	mul.lo.s32 	%r276, %r132, 6;
	mul.lo.s32 	%r275, %r132, 7;
	mov.f32 	%f152, 0f00000000;
	mov.b32 	%r274, 0;
	mov.u32 	%r281, %r132;
	mov.u32 	%r282, %r32;
$L__BB0_20:
	.pragma "nounroll";
	and.b32  	%r287, %r130, 2147483640;
	cvt.s64.s32 	%rd11, %r274;
	cvt.s64.s32 	%rd12, %r4;
	add.s64 	%rd13, %rd11, %rd12;
	shl.b64 	%rd14, %rd13, 2;
	add.s64 	%rd15, %rd2, %rd14;
	ld.global.f32 	%f32, [%rd15];
	add.s64 	%rd16, %rd11, %rd5;
	shl.b64 	%rd17, %rd16, 2;
	add.s64 	%rd18, %rd1, %rd17;
	ld.global.f32 	%f33, [%rd18];
	sub.f32 	%f34, %f33, %f32;
	setp.lt.f32 	%p32, %f34, 0f00000000;
	neg.f32 	%f35, %f34;
	selp.f32 	%f36, %f35, %f34, %p32;
	setp.lt.f32 	%p33, %f152, %f36;
	selp.f32 	%f37, %f36, %f152, %p33;
	cvt.s64.s32 	%rd19, %r281;
	add.s64 	%rd20, %rd19, %rd12;
	shl.b64 	%rd21, %rd20, 2;
	add.s64 	%rd22, %rd2, %rd21;
	ld.global.f32 	%f38, [%rd22];
	add.s64 	%rd23, %rd19, %rd5;
	shl.b64 	%rd24, %rd23, 2;
	add.s64 	%rd25, %rd1, %rd24;
	ld.global.f32 	%f39, [%rd25];
	sub.f32 	%f40, %f39, %f38;
	setp.lt.f32 	%p34, %f40, 0f00000000;
	neg.f32 	%f41, %f40;
	selp.f32 	%f42, %f41, %f40, %p34;
	setp.lt.f32 	%p35, %f37, %f42;
	selp.f32 	%f43, %f42, %f37, %p35;
	cvt.s64.s32 	%rd26, %r280;
	add.s64 	%rd27, %rd26, %rd12;
	shl.b64 	%rd28, %rd27, 2;
	add.s64 	%rd29, %rd2, %rd28;
	ld.global.f32 	%f44, [%rd29];
	add.s64 	%rd30, %rd26, %rd5;
	shl.b64 	%rd31, %rd30, 2;
	add.s64 	%rd32, %rd1, %rd31;
	ld.global.f32 	%f45, [%rd32];
	sub.f32 	%f46, %f45, %f44;
	setp.lt.f32 	%p36, %f46, 0f00000000;
	neg.f32 	%f47, %f46;
	selp.f32 	%f48, %f47, %f46, %p36;
	setp.lt.f32 	%p37, %f43, %f48;
	selp.f32 	%f49, %f48, %f43, %p37;
	cvt.s64.s32 	%rd33, %r279;
	add.s64 	%rd34, %rd33, %rd12;
	shl.b64 	%rd35, %rd34, 2;
	add.s64 	%rd36, %rd2, %rd35;
	ld.global.f32 	%f50, [%rd36];
	add.s64 	%rd37, %rd33, %rd5;
	shl.b64 	%rd38, %rd37, 2;
	add.s64 	%rd39, %rd1, %rd38;
	ld.global.f32 	%f51, [%rd39];
	sub.f32 	%f52, %f51, %f50;
	setp.lt.f32 	%p38, %f52, 0f00000000;
	neg.f32 	%f53, %f52;
	selp.f32 	%f54, %f53, %f52, %p38;
	setp.lt.f32 	%p39, %f49, %f54;
	selp.f32 	%f55, %f54, %f49, %p39;
	cvt.s64.s32 	%rd40, %r278;
	add.s64 	%rd41, %rd40, %rd12;
	shl.b64 	%rd42, %rd41, 2;
	add.s64 	%rd43, %rd2, %rd42;
	ld.global.f32 	%f56, [%rd43];
	add.s64 	%rd44, %rd40, %rd5;
	shl.b64 	%rd45, %rd44, 2;
	add.s64 	%rd46, %rd1, %rd45;
	ld.global.f32 	%f57, [%rd46];
	sub.f32 	%f58, %f57, %f56;
	setp.lt.f32 	%p40, %f58, 0f00000000;
	neg.f32 	%f59, %f58;
	selp.f32 	%f60, %f59, %f58, %p40;
	setp.lt.f32 	%p41, %f55, %f60;
	selp.f32 	%f61, %f60, %f55, %p41;
	cvt.s64.s32 	%rd47, %r277;
	add.s64 	%rd48, %rd47, %rd12;
	shl.b64 	%rd49, %rd48, 2;
	add.s64 	%rd50, %rd2, %rd49;
	ld.global.f32 	%f62, [%rd50];
	add.s64 	%rd51, %rd47, %rd5;
	shl.b64 	%rd52, %rd51, 2;
	add.s64 	%rd53, %rd1, %rd52;
	ld.global.f32 	%f63, [%rd53];
	sub.f32 	%f64, %f63, %f62;
	setp.lt.f32 	%p42, %f64, 0f00000000;
	neg.f32 	%f65, %f64;
	selp.f32 	%f66, %f65, %f64, %p42;
	setp.lt.f32 	%p43, %f61, %f66;
	selp.f32 	%f67, %f66, %f61, %p43;
	cvt.s64.s32 	%rd54, %r276;
	add.s64 	%rd55, %rd54, %rd12;
	shl.b64 	%rd56, %rd55, 2;
	add.s64 	%rd57, %rd2, %rd56;
	ld.global.f32 	%f68, [%rd57];
	add.s64 	%rd58, %rd54, %rd5;
	shl.b64 	%rd59, %rd58, 2;
	add.s64 	%rd60, %rd1, %rd59;
	ld.global.f32 	%f69, [%rd60];
	sub.f32 	%f70, %f69, %f68;
	setp.lt.f32 	%p44, %f70, 0f00000000;
	neg.f32 	%f71, %f70;
	selp.f32 	%f72, %f71, %f70, %p44;
	setp.lt.f32 	%p45, %f67, %f72;
	selp.f32 	%f73, %f72, %f67, %p45;
	cvt.s64.s32 	%rd61, %r275;
	add.s64 	%rd62, %rd61, %rd12;
	shl.b64 	%rd63, %rd62, 2;
	add.s64 	%rd64, %rd2, %rd63;
	ld.global.f32 	%f74, [%rd64];
	add.s64 	%rd65, %rd61, %rd5;
	shl.b64 	%rd66, %rd65, 2;
	add.s64 	%rd67, %rd1, %rd66;
	ld.global.f32 	%f75, [%rd67];
	sub.f32 	%f76, %f75, %f74;
	setp.lt.f32 	%p46, %f76, 0f00000000;
	neg.f32 	%f77, %f76;
	selp.f32 	%f78, %f77, %f76, %p46;
	setp.lt.f32 	%p47, %f73, %f78;
	selp.f32 	%f152, %f78, %f73, %p47;
	add.s32 	%r282, %r282, 8;
	shl.b32 	%r191, %r132, 3;
	add.s32 	%r281, %r281, %r191;
	add.s32 	%r280, %r280, %r191;
	add.s32 	%r279, %r279, %r191;
	add.s32 	%r278, %r278, %r191;
	add.s32 	%r277, %r277, %r191;
	add.s32 	%r276, %r276, %r191;
	add.s32 	%r275, %r275, %r191;
	add.s32 	%r274, %r274, %r191;
	setp.eq.s32 	%p48, %r282, 0;
	@%p48 bra 	$L__BB0_21;
	bra.uni 	$L__BB0_20;
$L__BB0_21:
	setp.eq.s32 	%p49, %r29, 0;
	@%p49 bra 	$L__BB0_29;
	add.s32 	%r192, %r29, -1;
	setp.lt.u32 	%p50, %r192, 3;
	@%p50 bra 	$L__BB0_24;
	mul.lo.s32 	%r193, %r287, %r132;
	cvt.s64.s32 	%rd68, %r193;
	add.s64 	%rd69, %rd68, %rd6;
	shl.b64 	%rd70, %rd69, 2;
	add.s64 	%rd71, %rd2, %rd70;
	ld.global.f32 	%f80, [%rd71];
	add.s64 	%rd72, %rd68, %rd5;
	shl.b64 	%rd73, %rd72, 2;
	add.s64 	%rd74, %rd1, %rd73;
	ld.global.f32 	%f81, [%rd74];
	sub.f32 	%f82, %f81, %f80;
	setp.lt.f32 	%p51, %f82, 0f00000000;
	neg.f32 	%f83, %f82;
	selp.f32 	%f84, %f83, %f82, %p51;
	setp.lt.f32 	%p52, %f152, %f84;
	selp.f32 	%f85, %f84, %f152, %p52;
	add.s32 	%r194, %r193, %r132;
	cvt.s64.s32 	%rd75, %r194;
	add.s64 	%rd76, %rd75, %rd6;
	shl.b64 	%rd77, %rd76, 2;
	add.s64 	%rd78, %rd2, %rd77;
	ld.global.f32 	%f86, [%rd78];
	add.s64 	%rd79, %rd75, %rd5;
	shl.b64 	%rd80, %rd79, 2;
	add.s64 	%rd81, %rd1, %rd80;
	ld.global.f32 	%f87, [%rd81];
	sub.f32 	%f88, %f87, %f86;
	setp.lt.f32 	%p53, %f88, 0f00000000;
	neg.f32 	%f89, %f88;
	selp.f32 	%f90, %f89, %f88, %p53;
	setp.lt.f32 	%p54, %f85, %f90;
	selp.f32 	%f91, %f90, %f85, %p54;
	add.s32 	%r195, %r194, %r132;
	cvt.s64.s32 	%rd82, %r195;
	add.s64 	%rd83, %rd82, %rd6;
	shl.b64 	%rd84, %rd83, 2;
	add.s64 	%rd85, %rd2, %rd84;
	ld.global.f32 	%f92, [%rd85];
	add.s64 	%rd86, %rd82, %rd5;
	shl.b64 	%rd87, %rd86, 2;
	add.s64 	%rd88, %rd1, %rd87;
	ld.global.f32 	%f93, [%rd88];
	sub.f32 	%f94, %f93, %f92;
	setp.lt.f32 	%p55, %f94, 0f00000000;
	neg.f32 	%f95, %f94;
	selp.f32 	%f96, %f95, %f94, %p55;
	setp.lt.f32 	%p56, %f91, %f96;
	selp.f32 	%f97, %f96, %f91, %p56;
	add.s32 	%r196, %r195, %r132;
	cvt.s64.s32 	%rd89, %r196;
	add.s64 	%rd90, %rd89, %rd6;
	shl.b64 	%rd91, %rd90, 2;
	add.s64 	%rd92, %rd2, %rd91;
	ld.global.f32 	%f98, [%rd92];
	add.s64 	%rd93, %rd89, %rd5;
	shl.b64 	%rd94, %rd93, 2;
	add.s64 	%rd95, %rd1, %rd94;
	ld.global.f32 	%f99, [%rd95];
	sub.f32 	%f100, %f99, %f98;
	setp.lt.f32 	%p57, %f100, 0f00000000;
	neg.f32 	%f101, %f100;
	selp.f32 	%f102, %f101, %f100, %p57;
	setp.lt.f32 	%p58, %f97, %f102;
	selp.f32 	%f152, %f102, %f97, %p58;
	add.s32 	%r287, %r287, 4;
$L__BB0_24:
	and.b32  	%r197, %r130, 3;
	setp.eq.s32 	%p59, %r197, 0;
	@%p59 bra 	$L__BB0_29;
	setp.eq.s32 	%p60, %r197, 1;
	@%p60 bra 	$L__BB0_27;
	mul.lo.s32 	%r198, %r287, %r132;
	cvt.s64.s32 	%rd96, %r198;
	add.s64 	%rd97, %rd96, %rd6;
	shl.b64 	%rd98, %rd97, 2;
	add.s64 	%rd99, %rd2, %rd98;
	ld.global.f32 	%f104, [%rd99];
	add.s64 	%rd100, %rd96, %rd5;
	shl.b64 	%rd101, %rd100, 2;
	add.s64 	%rd102, %rd1, %rd101;
	ld.global.f32 	%f105, [%rd102];
	sub.f32 	%f106, %f105, %f104;
	setp.lt.f32 	%p61, %f106, 0f00000000;
	neg.f32 	%f107, %f106;
	selp.f32 	%f108, %f107, %f106, %p61;
	setp.lt.f32 	%p62, %f152, %f108;
	selp.f32 	%f109, %f108, %f152, %p62;
	add.s32 	%r199, %r198, %r132;
	cvt.s64.s32 	%rd103, %r199;
	add.s64 	%rd104, %rd103, %rd6;
	shl.b64 	%rd105, %rd104, 2;
	add.s64 	%rd106, %rd2, %rd105;
	ld.global.f32 	%f110, [%rd106];
	add.s64 	%rd107, %rd103, %rd5;
	shl.b64 	%rd108, %rd107, 2;
	add.s64 	%rd109, %rd1, %rd108;
	ld.global.f32 	%f111, [%rd109];
	sub.f32 	%f112, %f111, %f110;
	setp.lt.f32 	%p63, %f112, 0f00000000;
	neg.f32 	%f113, %f112;
	selp.f32 	%f114, %f113, %f112, %p63;
	setp.lt.f32 	%p64, %f109, %f114;
	selp.f32 	%f152, %f114, %f109, %p64;
	add.s32 	%r287, %r287, 2;
$L__BB0_27:
	and.b32  	%r200, %r130, 1;
	setp.eq.b32 	%p65, %r200, 1;
	not.pred 	%p66, %p65;
	@%p66 bra 	$L__BB0_29;
	mul.lo.s32 	%r201, %r287, %r132;
	cvt.s64.s32 	%rd110, %r201;
	add.s64 	%rd111, %rd110, %rd6;
	shl.b64 	%rd112, %rd111, 2;
	add.s64 	%rd113, %rd2, %rd112;
	ld.global.f32 	%f115, [%rd113];
	add.s64 	%rd114, %rd110, %rd5;
	shl.b64 	%rd115, %rd114, 2;
	add.s64 	%rd116, %rd1, %rd115;
	ld.global.f32 	%f116, [%rd116];
	sub.f32 	%f117, %f116, %f115;
	setp.lt.f32 	%p67, %f117, 0f00000000;
	neg.f32 	%f118, %f117;
	selp.f32 	%f119, %f118, %f117, %p67;
	setp.lt.f32 	%p68, %f152, %f119;
	selp.f32 	%f152, %f119, %f152, %p68;
$L__BB0_29:
	setp.gtu.f32 	%p69, %f152, %f145;
	@%p69 bra 	$L__BB0_40;
	mov.b32 	%r283, 0;
$L__BB0_31:
	mov.u32 	%r60, %r283;
	shl.b32 	%r203, %r60, 2;
	add.s32 	%r61, %r25, %r203;
	ld.shared.f32 	%f120, [%r61];
	setp.gt.f32 	%p70, %f152, %f120;
	setp.gt.s32 	%p71, %r27, %r60;
	and.pred  	%p72, %p70, %p71;
	add.s32 	%r283, %r60, 1;
	@%p72 bra 	$L__BB0_31;
	setp.gt.s32 	%p73, %r27, %r60;
	@%p73 bra 	$L__BB0_33;
	bra.uni 	$L__BB0_39;
$L__BB0_33:
	sub.s32 	%r204, %r27, %r60;
	and.b32  	%r66, %r204, 3;
	setp.eq.s32 	%p74, %r66, 0;
	mov.u32 	%r285, %r27;
	@%p74 bra 	$L__BB0_37;
	ld.shared.f32 	%f121, [%r28+-8];
	st.shared.f32 	[%r28+-4], %f121;
	ld.shared.u32 	%r205, [%r31+-8];
	st.shared.u32 	[%r31+-4], %r205;
	setp.eq.s32 	%p75, %r66, 1;
	mov.u32 	%r285, %r30;
	@%p75 bra 	$L__BB0_37;
	add.s32 	%r285, %r133, -3;
	ld.shared.f32 	%f122, [%r28+-12];
	st.shared.f32 	[%r28+-8], %f122;
	ld.shared.u32 	%r206, [%r31+-12];
	st.shared.u32 	[%r31+-8], %r206;
	setp.eq.s32 	%p76, %r66, 2;
	@%p76 bra 	$L__BB0_37;
	add.s32 	%r285, %r133, -4;
	ld.shared.f32 	%f123, [%r28+-16];
	st.shared.f32 	[%r28+-12], %f123;
	ld.shared.u32 	%r207, [%r31+-16];
	st.shared.u32 	[%r31+-12], %r207;
$L__BB0_37:
	sub.s32 	%r208, %r30, %r60;
	setp.lt.u32 	%p77, %r208, 3;
	@%p77 bra 	$L__BB0_39;
$L__BB0_38:
	shl.b32 	%r209, %r285, 2;
	add.s32 	%r210, %r25, %r209;
	ld.shared.f32 	%f124, [%r210+-4];
	st.shared.f32 	[%r210], %f124;
	add.s32 	%r211, %r26, %r209;
	ld.shared.u32 	%r212, [%r211+-4];
	st.shared.u32 	[%r211], %r212;
	ld.shared.f32 	%f125, [%r210+-8];
	st.shared.f32 	[%r210+-4], %f125;
	ld.shared.u32 	%r213, [%r211+-8];
	st.shared.u32 	[%r211+-4], %r213;
	ld.shared.f32 	%f126, [%r210+-12];
	st.shared.f32 	[%r210+-8], %f126;
	ld.shared.u32 	%r214, [%r211+-12];
	st.shared.u32 	[%r211+-8], %r214;
	ld.shared.f32 	%f127, [%r210+-16];
	st.shared.f32 	[%r210+-12], %f127;
	ld.shared.u32 	%r215, [%r211+-16];
	st.shared.u32 	[%r211+-12], %r215;
	add.s32 	%r285, %r285, -4;
	setp.gt.s32 	%p78, %r285, %r60;
	@%p78 bra 	$L__BB0_38;
$L__BB0_39:
	st.shared.f32 	[%r61], %f152;
	add.s32 	%r217, %r26, %r203;
	st.shared.u32 	[%r217], %r273;
	ld.shared.f32 	%f145, [%r28+-4];
$L__BB0_40:
	add.s32 	%r273, %r273, 1;
	setp.eq.s32 	%p79, %r273, %r131;
	@%p79 bra 	$L__BB0_54;
	bra.uni 	$L__BB0_17;
$L__BB0_41:
	add.s32 	%r75, %r133, -2;
	add.s32 	%r76, %r26, %r165;
	add.s32 	%r77, %r133, -3;
	add.s32 	%r78, %r133, -4;
	mov.f32 	%f154, 0f7F800000;
	mov.b32 	%r289, 0;
$L__BB0_42:
	setp.ge.s32 	%p13, %r289, %r23;
	setp.le.s32 	%p14, %r289, %r24;
	and.pred  	%p15, %p13, %p14;
	setp.ltu.f32 	%p16, %f154, 0f00000000;
	or.pred  	%p17, %p15, %p16;
	@%p17 bra 	$L__BB0_53;
	mov.b32 	%r290, 0;
$L__BB0_44:
	mov.u32 	%r80, %r290;
	shl.b32 	%r169, %r80, 2;
	add.s32 	%r81, %r25, %r169;
	ld.shared.f32 	%f20, [%r81];
	setp.lt.f32 	%p18, %f20, 0f00000000;
	setp.gt.s32 	%p19, %r27, %r80;
	and.pred  	%p20, %p18, %p19;
	add.s32 	%r290, %r80, 1;
	@%p20 bra 	$L__BB0_44;
	setp.le.s32 	%p21, %r27, %r80;
	@%p21 bra 	$L__BB0_52;
	sub.s32 	%r170, %r27, %r80;
	and.b32  	%r83, %r170, 3;
	setp.eq.s32 	%p22, %r83, 0;
	mov.u32 	%r291, %r27;
	@%p22 bra 	$L__BB0_50;
	ld.shared.f32 	%f21, [%r28+-8];
	st.shared.f32 	[%r28+-4], %f21;
	ld.shared.u32 	%r171, [%r76+-8];
	st.shared.u32 	[%r76+-4], %r171;
	setp.eq.s32 	%p23, %r83, 1;
	mov.u32 	%r291, %r75;
	@%p23 bra 	$L__BB0_50;
	ld.shared.f32 	%f22, [%r28+-12];
	st.shared.f32 	[%r28+-8], %f22;
	ld.shared.u32 	%r172, [%r76+-12];
	st.shared.u32 	[%r76+-8], %r172;
	setp.eq.s32 	%p24, %r83, 2;
	mov.u32 	%r291, %r77;
	@%p24 bra 	$L__BB0_50;
	ld.shared.f32 	%f23, [%r28+-16];
	st.shared.f32 	[%r28+-12], %f23;
	ld.shared.u32 	%r173, [%r76+-16];
	st.shared.u32 	[%r76+-12], %r173;
	mov.u32 	%r291, %r78;
$L__BB0_50:
	sub.s32 	%r174, %r75, %r80;
	setp.lt.u32 	%p25, %r174, 3;
	@%p25 bra 	$L__BB0_52;
$L__BB0_51:
	shl.b32 	%r175, %r291, 2;
	add.s32 	%r176, %r25, %r175;
	ld.shared.f32 	%f24, [%r176+-4];
	st.shared.f32 	[%r176], %f24;
	add.s32 	%r177, %r26, %r175;
	ld.shared.u32 	%r178, [%r177+-4];
	st.shared.u32 	[%r177], %r178;
	ld.shared.f32 	%f25, [%r176+-8];
	st.shared.f32 	[%r176+-4], %f25;
	ld.shared.u32 	%r179, [%r177+-8];
	st.shared.u32 	[%r177+-4], %r179;
	ld.shared.f32 	%f26, [%r176+-12];
	st.shared.f32 	[%r176+-8], %f26;
	ld.shared.u32 	%r180, [%r177+-12];
	st.shared.u32 	[%r177+-8], %r180;
	ld.shared.f32 	%f27, [%r176+-16];
	st.shared.f32 	[%r176+-12], %f27;
	ld.shared.u32 	%r181, [%r177+-16];
	st.shared.u32 	[%r177+-12], %r181;
	add.s32 	%r291, %r291, -4;
	setp.gt.s32 	%p26, %r291, %r80;
	@%p26 bra 	$L__BB0_51;
$L__BB0_52:
	mov.b32 	%r182, 0;
	st.shared.u32 	[%r81], %r182;
	add.s32 	%r184, %r26, %r169;
	st.shared.u32 	[%r184], %r289;
	ld.shared.f32 	%f154, [%r28+-4];
$L__BB0_53:
	add.s32 	%r289, %r289, 1;
	setp.ne.s32 	%p27, %r289, %r131;
	@%p27 bra 	$L__BB0_42;
$L__BB0_54:
	setp.lt.s32 	%p80, %r133, 1;
	bar.sync 	0;
	@%p80 bra 	$L__BB0_66;
	mul.lo.s32 	%r88, %r133, %r2;
	and.b32  	%r89, %r133, 7;
	setp.lt.u32 	%p81, %r133, 8;
	mov.b32 	%r305, 0;
	@%p81 bra 	$L__BB0_58;
	and.b32  	%r305, %r133, 2147483640;
	neg.s32 	%r303, %r305;
	add.s32 	%r219, %r2, %r132;
	add.s32 	%r302, %r219, %r3;
	shl.b32 	%r93, %r132, 3;
	shl.b32 	%r220, %r132, 1;
	add.s32 	%r301, %r4, %r220;
	mad.lo.s32 	%r300, %r132, 3, %r4;
	shl.b32 	%r221, %r132, 2;
	add.s32 	%r299, %r4, %r221;
	mad.lo.s32 	%r298, %r132, 5, %r4;
	mad.lo.s32 	%r297, %r132, 6, %r4;
	mad.lo.s32 	%r296, %r132, 7, %r4;
	shl.b32 	%r222, %r1, 2;
	shl.b32 	%r223, %r2, 2;
	add.s32 	%r224, %r222, %r223;
	mov.u32 	%r225, array;
	mad.lo.s32 	%r226, %r133, %r224, %r225;
	add.s32 	%r294, %r226, 16;
	shl.b32 	%r227, %r88, 2;
	add.s32 	%r228, %r227, %r225;
	add.s32 	%r293, %r228, 16;
	mov.u32 	%r295, %r4;
$L__BB0_57:
	.pragma "nounroll";
	ld.shared.u32 	%r229, [%r294+-16];
	mul.wide.u32 	%rd117, %r295, 4;
	add.s64 	%rd118, %rd4, %rd117;
	st.global.u32 	[%rd118], %r229;
	ld.shared.f32 	%f128, [%r293+-16];
	add.s64 	%rd119, %rd3, %rd117;
	st.global.f32 	[%rd119], %f128;
	ld.shared.u32 	%r230, [%r294+-12];
	mul.wide.u32 	%rd120, %r302, 4;
	add.s64 	%rd121, %rd4, %rd120;
	st.global.u32 	[%rd121], %r230;
	ld.shared.f32 	%f129, [%r293+-12];
	add.s64 	%rd122, %rd3, %rd120;
	st.global.f32 	[%rd122], %f129;
	ld.shared.u32 	%r231, [%r294+-8];
	mul.wide.u32 	%rd123, %r301, 4;
	add.s64 	%rd124, %rd4, %rd123;
	st.global.u32 	[%rd124], %r231;
	ld.shared.f32 	%f130, [%r293+-8];
	add.s64 	%rd125, %rd3, %rd123;
	st.global.f32 	[%rd125], %f130;
	ld.shared.u32 	%r232, [%r294+-4];
	mul.wide.u32 	%rd126, %r300, 4;
	add.s64 	%rd127, %rd4, %rd126;
	st.global.u32 	[%rd127], %r232;
	ld.shared.f32 	%f131, [%r293+-4];
	add.s64 	%rd128, %rd3, %rd126;
	st.global.f32 	[%rd128], %f131;
	ld.shared.u32 	%r233, [%r294];
	mul.wide.u32 	%rd129, %r299, 4;
	add.s64 	%rd130, %rd4, %rd129;
	st.global.u32 	[%rd130], %r233;
	ld.shared.f32 	%f132, [%r293];
	add.s64 	%rd131, %rd3, %rd129;
	st.global.f32 	[%rd131], %f132;
	ld.shared.u32 	%r234, [%r294+4];
	mul.wide.u32 	%rd132, %r298, 4;
	add.s64 	%rd133, %rd4, %rd132;
	st.global.u32 	[%rd133], %r234;
	ld.shared.f32 	%f133, [%r293+4];
	add.s64 	%rd134, %rd3, %rd132;
	st.global.f32 	[%rd134], %f133;
	ld.shared.u32 	%r235, [%r294+8];
	mul.wide.u32 	%rd135, %r297, 4;
	add.s64 	%rd136, %rd4, %rd135;
	st.global.u32 	[%rd136], %r235;
	ld.shared.f32 	%f134, [%r293+8];
	add.s64 	%rd137, %rd3, %rd135;
	st.global.f32 	[%rd137], %f134;
	ld.shared.u32 	%r236, [%r294+12];
	mul.wide.u32 	%rd138, %r296, 4;
	add.s64 	%rd139, %rd4, %rd138;
	st.global.u32 	[%rd139], %r236;
	ld.shared.f32 	%f135, [%r293+12];
	add.s64 	%rd140, %rd3, %rd138;
	st.global.f32 	[%rd140], %f135;
	add.s32 	%r303, %r303, 8;
	add.s32 	%r302, %r302, %r93;
	add.s32 	%r301, %r301, %r93;
	add.s32 	%r300, %r300, %r93;
	add.s32 	%r299, %r299, %r93;
	add.s32 	%r298, %r298, %r93;
	add.s32 	%r297, %r297, %r93;
	add.s32 	%r296, %r296, %r93;
	add.s32 	%r295, %r295, %r93;
	add.s32 	%r294, %r294, 32;
	add.s32 	%r293, %r293, 32;
	setp.ne.s32 	%p82, %r303, 0;
	@%p82 bra 	$L__BB0_57;
$L__BB0_58:
	setp.eq.s32 	%p83, %r89, 0;
	@%p83 bra 	$L__BB0_66;
	and.b32  	%r125, %r133, 3;
	setp.lt.u32 	%p84, %r89, 4;
	@%p84 bra 	$L__BB0_61;
	add.s32 	%r237, %r305, %r88;
	shl.b32 	%r238, %r237, 2;
	add.s32 	%r239, %r21, %r238;
	ld.shared.u32 	%r240, [%r239];
	mad.lo.s32 	%r241, %r305, %r132, %r4;
	mul.wide.u32 	%rd141, %r241, 4;
	add.s64 	%rd142, %rd4, %rd141;
	st.global.u32 	[%rd142], %r240;
	mov.u32 	%r242, array;
	add.s32 	%r243, %r242, %r238;
	ld.shared.f32 	%f136, [%r243];
	add.s64 	%rd143, %rd3, %rd141;
	st.global.f32 	[%rd143], %f136;
	ld.shared.u32 	%r244, [%r239+4];
	add.s32 	%r245, %r241, %r132;
	mul.wide.u32 	%rd144, %r245, 4;
	add.s64 	%rd145, %rd4, %rd144;
	st.global.u32 	[%rd145], %r244;
	ld.shared.f32 	%f137, [%r243+4];
	add.s64 	%rd146, %rd3, %rd144;
	st.global.f32 	[%rd146], %f137;
	ld.shared.u32 	%r246, [%r239+8];
	add.s32 	%r247, %r245, %r132;
	mul.wide.u32 	%rd147, %r247, 4;
	add.s64 	%rd148, %rd4, %rd147;
	st.global.u32 	[%rd148], %r246;
	ld.shared.f32 	%f138, [%r243+8];
	add.s64 	%rd149, %rd3, %rd147;
	st.global.f32 	[%rd149], %f138;
	ld.shared.u32 	%r248, [%r239+12];
	add.s32 	%r249, %r247, %r132;
	mul.wide.u32 	%rd150, %r249, 4;
	add.s64 	%rd151, %rd4, %rd150;
	st.global.u32 	[%rd151], %r248;
	ld.shared.f32 	%f139, [%r243+12];
	add.s64 	%rd152, %rd3, %rd150;
	st.global.f32 	[%rd152], %f139;
	add.s32 	%r305, %r305, 4;
$L__BB0_61:
	setp.eq.s32 	%p85, %r125, 0;
	@%p85 bra 	$L__BB0_66;
	setp.eq.s32 	%p86, %r125, 1;
	@%p86 bra 	$L__BB0_64;
	add.s32 	%r250, %r305, %r88;
	shl.b32 	%r251, %r250, 2;
	add.s32 	%r252, %r21, %r251;
	ld.shared.u32 	%r253, [%r252];
	mad.lo.s32 	%r254, %r305, %r132, %r4;
	mul.wide.u32 	%rd153, %r254, 4;
	add.s64 	%rd154, %rd4, %rd153;
	st.global.u32 	[%rd154], %r253;
	mov.u32 	%r255, array;
	add.s32 	%r256, %r255, %r251;
	ld.shared.f32 	%f140, [%r256];
	add.s64 	%rd155, %rd3, %rd153;
	st.global.f32 	[%rd155], %f140;
	ld.shared.u32 	%r257, [%r252+4];
	add.s32 	%r258, %r254, %r132;
	mul.wide.u32 	%rd156, %r258, 4;
	add.s64 	%rd157, %rd4, %rd156;
	st.global.u32 	[%rd157], %r257;
	ld.shared.f32 	%f141, [%r256+4];
	add.s64 	%rd158, %rd3, %rd156;
	st.global.f32 	[%rd158], %f141;
	add.s32 	%r305, %r305, 2;
$L__BB0_64:
	and.b32  	%r259, %r133, 1;
	setp.eq.b32 	%p87, %r259, 1;
	not.pred 	%p88, %p87;
	@%p88 bra 	$L__BB0_66;
	add.s32 	%r260, %r305, %r88;
	shl.b32 	%r261, %r260, 2;
	add.s32 	%r262, %r21, %r261;
	ld.shared.u32 	%r263, [%r262];
	mad.lo.s32 	%r264, %r305, %r132, %r4;
	mul.wide.u32 	%rd159, %r264, 4;
	add.s64 	%rd160, %rd4, %rd159;
	st.global.u32 	[%rd160], %r263;
	mov.u32 	%r265, array;
	add.s32 	%r266, %r265, %r261;
	ld.shared.f32 	%f142, [%r266];
	add.s64 	%rd161, %rd3, %rd159;
	st.global.f32 	[%rd161], %f142;
$L__BB0_66:
	ret;

}
	// .globl	_Z9kernelKNNPKfS0_PiPfiiiii
.visible .entry _Z9kernelKNNPKfS0_PiPfiiiii(
	.param .u64 .ptr .align 1 _Z9kernelKNNPKfS0_PiPfiiiii_param_0,
	.param .u64 .ptr .align 1 _Z9kernelKNNPKfS0_PiPfiiiii_param_1,
	.param .u64 .ptr .align 1 _Z9kernelKNNPKfS0_PiPfiiiii_param_2,
	.param .u64 .ptr .align 1 _Z9kernelKNNPKfS0_PiPfiiiii_param_3,
	.param .u32 _Z9kernelKNNPKfS0_PiPfiiiii_param_4,
	.param .u32 _Z9kernelKNNPKfS0_PiPfiiiii_param_5,
	.param .u32 _Z9kernelKNNPKfS0_PiPfiiiii_param_6,
	.param .u32 _Z9kernelKNNPKfS0_PiPfiiiii_param_7,
	.param .u32 _Z9kernelKNNPKfS0_PiPfiiiii_param_8
)
{
	.local .align 8 .b8 	__local_depot1[80];
	.reg .b64 	%SP;
	.reg .b64 	%SPL;
	.reg .pred 	%p<79>;
	.reg .b32 	%r<262>;
	.reg .b32 	%f<170>;
	.reg .b64 	%rd<250>;

	mov.u64 	%SPL, __local_depot1;
	ld.param.u64 	%rd26, [_Z9kernelKNNPKfS0_PiPfiiiii_param_0];
	ld.param.u64 	%rd27, [_Z9kernelKNNPKfS0_PiPfiiiii_param_1];
	ld.param.u64 	%rd28, [_Z9kernelKNNPKfS0_PiPfiiiii_param_2];
	ld.param.u64 	%rd29, [_Z9kernelKNNPKfS0_PiPfiiiii_param_3];
	ld.param.u32 	%r132, [_Z9kernelKNNPKfS0_PiPfiiiii_param_4];
	ld.param.u32 	%r133, [_Z9kernelKNNPKfS0_PiPfiiiii_param_5];
	ld.param.u32 	%r134, [_Z9kernelKNNPKfS0_PiPfiiiii_param_6];
	ld.param.u32 	%r135, [_Z9kernelKNNPKfS0_PiPfiiiii_param_7];
	ld.param.u32 	%r136, [_Z9kernelKNNPKfS0_PiPfiiiii_param_8];
	cvta.to.global.u64 	%rd1, %rd27;
	cvta.to.global.u64 	%rd2, %rd26;
	cvta.to.global.u64 	%rd3, %rd29;
	cvta.to.global.u64 	%rd4, %rd28;
	add.u64 	%rd5, %SPL, 0;
	add.u64 	%rd6, %SPL, 40;
	mov.u32 	%r1, %tid.x;
	mov.u32 	%r137, %ntid.x;
	mov.u32 	%r138, %ctaid.x;
	mul.lo.s32 	%r2, %r137, %r138;
	add.s32 	%r3, %r2, %r1;
	mov.b32 	%r139, 0;
	st.local.v2.u32 	[%rd5], {%r139, %r139};
	st.local.v2.u32 	[%rd5+8], {%r139, %r139};
	st.local.v2.u32 	[%rd5+16], {%r139, %r139};
	st.local.v2.u32 	[%rd5+24], {%r139, %r139};
	add.s64 	%rd247, %rd5, 32;
	st.local.v2.u32 	[%rd5+32], {%r139, %r139};
	mov.f32 	%f19, 0f7F800000;
	st.local.v2.f32 	[%rd6], {%f19, %f19};
	st.local.v2.f32 	[%rd6+8], {%f19, %f19};
	st.local.v2.f32 	[%rd6+16], {%f19, %f19};
	st.local.v2.f32 	[%rd6+24], {%f19, %f19};
	add.s64 	%rd246, %rd6, 32;
	st.local.v2.f32 	[%rd6+32], {%f19, %f19};
	setp.ge.u32 	%p1, %r3, %r134;
	@%p1 bra 	$L__BB1_54;
	rem.u32 	%r4, %r3, %r133;
	setp.lt.s32 	%p2, %r133, 1;
	@%p2 bra 	$L__BB1_41;
	sub.s32 	%r5, %r4, %r136;
	add.s32 	%r6, %r4, %r136;
	cvt.s64.s32 	%rd9, %r3;
	setp.lt.s32 	%p3, %r132, 1;
	add.s32 	%r7, %r135, -1;
	mul.wide.s32 	%rd32, %r135, 4;
	add.s64 	%rd10, %rd6, %rd32;
	@%p3 bra 	$L__BB1_28;
	and.b32  	%r8, %r132, 7;
	and.b32  	%r9, %r132, 3;
	add.s32 	%r10, %r135, -2;
	and.b32  	%r11, %r132, 2147483640;
	and.b32  	%r12, %r132, 1;
	mul.wide.s32 	%rd40, %r7, 4;
	add.s64 	%rd11, %rd5, %rd40;
	add.s32 	%r13, %r135, -3;
	neg.s32 	%r14, %r11;
	shl.b32 	%r15, %r134, 3;
	shl.b32 	%r16, %r134, 1;
	mul.lo.s32 	%r17, %r134, 3;
	mul.lo.s32 	%r18, %r134, 6;
	sub.s32 	%r19, %r3, %r4;
	mov.f32 	%f160, 0f7F800000;
	mov.b32 	%r220, 0;
$L__BB1_4:
	setp.ge.s32 	%p19, %r220, %r5;
	setp.le.s32 	%p20, %r220, %r6;
	and.pred  	%p21, %p19, %p20;
	@%p21 bra 	$L__BB1_27;
	setp.lt.u32 	%p22, %r132, 8;
	add.s32 	%r154, %r19, %r220;
	cvt.s64.s32 	%rd12, %r154;
	mov.f32 	%f167, 0f00000000;
	mov.b32 	%r234, 0;
	@%p22 bra 	$L__BB1_8;
	shl.b32 	%r225, %r134, 2;
	mul.lo.s32 	%r224, %r134, 5;
	mul.lo.s32 	%r222, %r134, 7;
	mov.f32 	%f167, 0f00000000;
	mov.b32 	%r221, 0;
	mov.u32 	%r223, %r18;
	mov.u32 	%r226, %r17;
	mov.u32 	%r227, %r16;
	mov.u32 	%r228, %r134;
	mov.u32 	%r229, %r14;
$L__BB1_7:
	.pragma "nounroll";
	cvt.s64.s32 	%rd41, %r221;
	add.s64 	%rd42, %rd41, %rd9;
	shl.b64 	%rd43, %rd42, 2;
	add.s64 	%rd44, %rd2, %rd43;
	ld.global.f32 	%f33, [%rd44];
	add.s64 	%rd45, %rd41, %rd12;
	shl.b64 	%rd46, %rd45, 2;
	add.s64 	%rd47, %rd1, %rd46;
	ld.global.f32 	%f34, [%rd47];
	sub.f32 	%f35, %f34, %f33;
	setp.lt.f32 	%p23, %f35, 0f00000000;
	neg.f32 	%f36, %f35;
	selp.f32 	%f37, %f36, %f35, %p23;
	setp.lt.f32 	%p24, %f167, %f37;
	selp.f32 	%f38, %f37, %f167, %p24;
	cvt.s64.s32 	%rd48, %r228;
	add.s64 	%rd49, %rd48, %rd9;
	shl.b64 	%rd50, %rd49, 2;
	add.s64 	%rd51, %rd2, %rd50;
	ld.global.f32 	%f39, [%rd51];
	add.s64 	%rd52, %rd48, %rd12;
	shl.b64 	%rd53, %rd52, 2;
	add.s64 	%rd54, %rd1, %rd53;
	ld.global.f32 	%f40, [%rd54];
	sub.f32 	%f41, %f40, %f39;
	setp.lt.f32 	%p25, %f41, 0f00000000;
	neg.f32 	%f42, %f41;
	selp.f32 	%f43, %f42, %f41, %p25;
	setp.lt.f32 	%p26, %f38, %f43;
	selp.f32 	%f44, %f43, %f38, %p26;
	cvt.s64.s32 	%rd55, %r227;
	add.s64 	%rd56, %rd55, %rd9;
	shl.b64 	%rd57, %rd56, 2;
	add.s64 	%rd58, %rd2, %rd57;
	ld.global.f32 	%f45, [%rd58];
	add.s64 	%rd59, %rd55, %rd12;
	shl.b64 	%rd60, %rd59, 2;
	add.s64 	%rd61, %rd1, %rd60;
	ld.global.f32 	%f46, [%rd61];
	sub.f32 	%f47, %f46, %f45;
	setp.lt.f32 	%p27, %f47, 0f00000000;
	neg.f32 	%f48, %f47;
	selp.f32 	%f49, %f48, %f47, %p27;
	setp.lt.f32 	%p28, %f44, %f49;
	selp.f32 	%f50, %f49, %f44, %p28;
	cvt.s64.s32 	%rd62, %r226;
	add.s64 	%rd63, %rd62, %rd9;
	shl.b64 	%rd64, %rd63, 2;
	add.s64 	%rd65, %rd2, %rd64;
	ld.global.f32 	%f51, [%rd65];
	add.s64 	%rd66, %rd62, %rd12;
	shl.b64 	%rd67, %rd66, 2;
	add.s64 	%rd68, %rd1, %rd67;
	ld.global.f32 	%f52, [%rd68];
	sub.f32 	%f53, %f52, %f51;
	setp.lt.f32 	%p29, %f53, 0f00000000;
	neg.f32 	%f54, %f53;
	selp.f32 	%f55, %f54, %f53, %p29;
	setp.lt.f32 	%p30, %f50, %f55;
	selp.f32 	%f56, %f55, %f50, %p30;
	cvt.s64.s32 	%rd69, %r225;
	add.s64 	%rd70, %rd69, %rd9;
	shl.b64 	%rd71, %rd70, 2;
	add.s64 	%rd72, %rd2, %rd71;
	ld.global.f32 	%f57, [%rd72];
	add.s64 	%rd73, %rd69, %rd12;
	shl.b64 	%rd74, %rd73, 2;
	add.s64 	%rd75, %rd1, %rd74;
	ld.global.f32 	%f58, [%rd75];
	sub.f32 	%f59, %f58, %f57;
	setp.lt.f32 	%p31, %f59, 0f00000000;
	neg.f32 	%f60, %f59;
	selp.f32 	%f61, %f60, %f59, %p31;
	setp.lt.f32 	%p32, %f56, %f61;
	selp.f32 	%f62, %f61, %f56, %p32;
	cvt.s64.s32 	%rd76, %r224;
	add.s64 	%rd77, %rd76, %rd9;
	shl.b64 	%rd78, %rd77, 2;
	add.s64 	%rd79, %rd2, %rd78;
	ld.global.f32 	%f63, [%rd79];
	add.s64 	%rd80, %rd76, %rd12;
	shl.b64 	%rd81, %rd80, 2;
	add.s64 	%rd82, %rd1, %rd81;
	ld.global.f32 	%f64, [%rd82];
	sub.f32 	%f65, %f64, %f63;
	setp.lt.f32 	%p33, %f65, 0f00000000;
	neg.f32 	%f66, %f65;
	selp.f32 	%f67, %f66, %f65, %p33;
	setp.lt.f32 	%p34, %f62, %f67;
	selp.f32 	%f68, %f67, %f62, %p34;
	cvt.s64.s32 	%rd83, %r223;
	add.s64 	%rd84, %rd83, %rd9;
	shl.b64 	%rd85, %rd84, 2;
	add.s64 	%rd86, %rd2, %rd85;
	ld.global.f32 	%f69, [%rd86];
	add.s64 	%rd87, %rd83, %rd12;
	shl.b64 	%rd88, %rd87, 2;
	add.s64 	%rd89, %rd1, %rd88;
	ld.global.f32 	%f70, [%rd89];
	sub.f32 	%f71, %f70, %f69;
	setp.lt.f32 	%p35, %f71, 0f00000000;
	neg.f32 	%f72, %f71;
	selp.f32 	%f73, %f72, %f71, %p35;
	setp.lt.f32 	%p36, %f68, %f73;
	selp.f32 	%f74, %f73, %f68, %p36;
	cvt.s64.s32 	%rd90, %r222;
	add.s64 	%rd91, %rd90, %rd9;
	shl.b64 	%rd92, %rd91, 2;
	add.s64 	%rd93, %rd2, %rd92;
	ld.global.f32 	%f75, [%rd93];
	add.s64 	%rd94, %rd90, %rd12;
	shl.b64 	%rd95, %rd94, 2;
	add.s64 	%rd96, %rd1, %rd95;
	ld.global.f32 	%f76, [%rd96];
	sub.f32 	%f77, %f76, %f75;
	setp.lt.f32 	%p37, %f77, 0f00000000;
	neg.f32 	%f78, %f77;
	selp.f32 	%f79, %f78, %f77, %p37;
	setp.lt.f32 	%p38, %f74, %f79;
	selp.f32 	%f167, %f79, %f74, %p38;
	add.s32 	%r229, %r229, 8;
	add.s32 	%r228, %r228, %r15;
	add.s32 	%r227, %r227, %r15;
	add.s32 	%r226, %r226, %r15;
	add.s32 	%r225, %r225, %r15;
	add.s32 	%r224, %r224, %r15;
	add.s32 	%r223, %r223, %r15;
	add.s32 	%r222, %r222, %r15;
	add.s32 	%r221, %r221, %r15;
	setp.eq.s32 	%p39, %r229, 0;
	mov.u32 	%r234, %r11;
	@%p39 bra 	$L__BB1_8;
	bra.uni 	$L__BB1_7;
$L__BB1_8:
	setp.eq.s32 	%p40, %r8, 0;
	@%p40 bra 	$L__BB1_16;
	add.s32 	%r156, %r8, -1;
	setp.lt.u32 	%p41, %r156, 3;
	@%p41 bra 	$L__BB1_11;
	mul.lo.s32 	%r157, %r234, %r134;
	cvt.s64.s32 	%rd97, %r157;
	add.s64 	%rd98, %rd97, %rd9;
	shl.b64 	%rd99, %rd98, 2;
	add.s64 	%rd100, %rd2, %rd99;
	ld.global.f32 	%f81, [%rd100];
	add.s64 	%rd101, %rd97, %rd12;
	shl.b64 	%rd102, %rd101, 2;
	add.s64 	%rd103, %rd1, %rd102;
	ld.global.f32 	%f82, [%rd103];
	sub.f32 	%f83, %f82, %f81;
	setp.lt.f32 	%p42, %f83, 0f00000000;
	neg.f32 	%f84, %f83;
	selp.f32 	%f85, %f84, %f83, %p42;
	setp.lt.f32 	%p43, %f167, %f85;
	selp.f32 	%f86, %f85, %f167, %p43;
	add.s32 	%r158, %r157, %r134;
	cvt.s64.s32 	%rd104, %r158;
	add.s64 	%rd105, %rd104, %rd9;
	shl.b64 	%rd106, %rd105, 2;
	add.s64 	%rd107, %rd2, %rd106;
	ld.global.f32 	%f87, [%rd107];
	add.s64 	%rd108, %rd104, %rd12;
	shl.b64 	%rd109, %rd108, 2;
	add.s64 	%rd110, %rd1, %rd109;
	ld.global.f32 	%f88, [%rd110];
	sub.f32 	%f89, %f88, %f87;
	setp.lt.f32 	%p44, %f89, 0f00000000;
	neg.f32 	%f90, %f89;
	selp.f32 	%f91, %f90, %f89, %p44;
	setp.lt.f32 	%p45, %f86, %f91;
	selp.f32 	%f92, %f91, %f86, %p45;
	add.s32 	%r159, %r158, %r134;
	cvt.s64.s32 	%rd111, %r159;
	add.s64 	%rd112, %rd111, %rd9;
	shl.b64 	%rd113, %rd112, 2;
	add.s64 	%rd114, %rd2, %rd113;
	ld.global.f32 	%f93, [%rd114];
	add.s64 	%rd115, %rd111, %rd12;
	shl.b64 	%rd116, %rd115, 2;
	add.s64 	%rd117, %rd1, %rd116;
	ld.global.f32 	%f94, [%rd117];
	sub.f32 	%f95, %f94, %f93;
	setp.lt.f32 	%p46, %f95, 0f00000000;
	neg.f32 	%f96, %f95;
	selp.f32 	%f97, %f96, %f95, %p46;
	setp.lt.f32 	%p47, %f92, %f97;
	selp.f32 	%f98, %f97, %f92, %p47;
	add.s32 	%r160, %r159, %r134;
	cvt.s64.s32 	%rd118, %r160;
	add.s64 	%rd119, %rd118, %rd9;
	shl.b64 	%rd120, %rd119, 2;
	add.s64 	%rd121, %rd2, %rd120;
	ld.global.f32 	%f99, [%rd121];
	add.s64 	%rd122, %rd118, %rd12;
	shl.b64 	%rd123, %rd122, 2;
	add.s64 	%rd124, %rd1, %rd123;
	ld.global.f32 	%f100, [%rd124];
	sub.f32 	%f101, %f100, %f99;
	setp.lt.f32 	%p48, %f101, 0f00000000;
	neg.f32 	%f102, %f101;
	selp.f32 	%f103, %f102, %f101, %p48;
	setp.lt.f32 	%p49, %f98, %f103;
	selp.f32 	%f167, %f103, %f98, %p49;
	add.s32 	%r234, %r234, 4;
$L__BB1_11:
	setp.eq.s32 	%p50, %r9, 0;
	@%p50 bra 	$L__BB1_16;
	setp.eq.s32 	%p51, %r9, 1;
	@%p51 bra 	$L__BB1_14;
	mul.lo.s32 	%r161, %r234, %r134;
	cvt.s64.s32 	%rd125, %r161;
	add.s64 	%rd126, %rd125, %rd9;
	shl.b64 	%rd127, %rd126, 2;
	add.s64 	%rd128, %rd2, %rd127;
	ld.global.f32 	%f105, [%rd128];
	add.s64 	%rd129, %rd125, %rd12;
	shl.b64 	%rd130, %rd129, 2;
	add.s64 	%rd131, %rd1, %rd130;
	ld.global.f32 	%f106, [%rd131];
	sub.f32 	%f107, %f106, %f105;
	setp.lt.f32 	%p52, %f107, 0f00000000;
	neg.f32 	%f108, %f107;
	selp.f32 	%f109, %f108, %f107, %p52;
	setp.lt.f32 	%p53, %f167, %f109;
	selp.f32 	%f110, %f109, %f167, %p53;
	add.s32 	%r162, %r161, %r134;
	cvt.s64.s32 	%rd132, %r162;
	add.s64 	%rd133, %rd132, %rd9;
	shl.b64 	%rd134, %rd133, 2;
	add.s64 	%rd135, %rd2, %rd134;
	ld.global.f32 	%f111, [%rd135];
	add.s64 	%rd136, %rd132, %rd12;
	shl.b64 	%rd137, %rd136, 2;
	add.s64 	%rd138, %rd1, %rd137;
	ld.global.f32 	%f112, [%rd138];
	sub.f32 	%f113, %f112, %f111;
	setp.lt.f32 	%p54, %f113, 0f00000000;
	neg.f32 	%f114, %f113;
	selp.f32 	%f115, %f114, %f113, %p54;
	setp.lt.f32 	%p55, %f110, %f115;
	selp.f32 	%f167, %f115, %f110, %p55;
	add.s32 	%r234, %r234, 2;
$L__BB1_14:
	setp.eq.s32 	%p56, %r12, 0;
	@%p56 bra 	$L__BB1_16;
	mul.lo.s32 	%r163, %r234, %r134;
	cvt.s64.s32 	%rd139, %r163;
	add.s64 	%rd140, %rd139, %rd9;
	shl.b64 	%rd141, %rd140, 2;
	add.s64 	%rd142, %rd2, %rd141;
	ld.global.f32 	%f116, [%rd142];
	add.s64 	%rd143, %rd139, %rd12;
	shl.b64 	%rd144, %rd143, 2;
	add.s64 	%rd145, %rd1, %rd144;
	ld.global.f32 	%f117, [%rd145];
	sub.f32 	%f118, %f117, %f116;
	setp.lt.f32 	%p57, %f118, 0f00000000;
	neg.f32 	%f119, %f118;
	selp.f32 	%f120, %f119, %f118, %p57;
	setp.lt.f32 	%p58, %f167, %f120;
	selp.f32 	%f167, %f120, %f167, %p58;
$L__BB1_16:
	setp.gtu.f32 	%p59, %f167, %f160;
	@%p59 bra 	$L__BB1_27;
	mov.b32 	%r230, 0;
$L__BB1_18:
	mov.u32 	%r42, %r230;
	mul.wide.u32 	%rd146, %r42, 4;
	add.s64 	%rd13, %rd6, %rd146;
	ld.local.f32 	%f121, [%rd13];
	setp.gt.f32 	%p60, %f167, %f121;
	setp.gt.s32 	%p61, %r7, %r42;
	and.pred  	%p62, %p60, %p61;
	add.s32 	%r230, %r42, 1;
	@%p62 bra 	$L__BB1_18;
	@%p61 bra 	$L__BB1_20;
	bra.uni 	$L__BB1_26;
$L__BB1_20:
	sub.s32 	%r165, %r7, %r42;
	and.b32  	%r47, %r165, 3;
	setp.eq.s32 	%p64, %r47, 0;
	mov.u32 	%r232, %r7;
	@%p64 bra 	$L__BB1_24;
	ld.local.f32 	%f122, [%rd10+-8];
	st.local.f32 	[%rd10+-4], %f122;
	ld.local.u32 	%r166, [%rd11+-4];
	st.local.u32 	[%rd11], %r166;
	setp.eq.s32 	%p65, %r47, 1;
	mov.u32 	%r232, %r10;
	@%p65 bra 	$L__BB1_24;
	ld.local.f32 	%f123, [%rd10+-12];
	st.local.f32 	[%rd10+-8], %f123;
	ld.local.u32 	%r167, [%rd11+-8];
	st.local.u32 	[%rd11+-4], %r167;
	setp.eq.s32 	%p66, %r47, 2;
	mov.u32 	%r232, %r13;
	@%p66 bra 	$L__BB1_24;
	add.s32 	%r232, %r135, -4;
	ld.local.f32 	%f124, [%rd10+-16];
	st.local.f32 	[%rd10+-12], %f124;
	ld.local.u32 	%r168, [%rd11+-12];
	st.local.u32 	[%rd11+-8], %r168;
$L__BB1_24:
	sub.s32 	%r169, %r10, %r42;
	setp.lt.u32 	%p67, %r169, 3;
	@%p67 bra 	$L__BB1_26;
$L__BB1_25:
	mul.wide.s32 	%rd147, %r232, 4;
	add.s64 	%rd148, %rd6, %rd147;
	ld.local.f32 	%f125, [%rd148+-4];
	st.local.f32 	[%rd148], %f125;
	add.s64 	%rd149, %rd5, %rd147;
	ld.local.u32 	%r170, [%rd149+-4];
	st.local.u32 	[%rd149], %r170;
	ld.local.f32 	%f126, [%rd148+-8];
	st.local.f32 	[%rd148+-4], %f126;
	ld.local.u32 	%r171, [%rd149+-8];
	st.local.u32 	[%rd149+-4], %r171;
	ld.local.f32 	%f127, [%rd148+-12];
	st.local.f32 	[%rd148+-8], %f127;
	ld.local.u32 	%r172, [%rd149+-12];
	st.local.u32 	[%rd149+-8], %r172;
	ld.local.f32 	%f128, [%rd148+-16];
	st.local.f32 	[%rd148+-12], %f128;
	ld.local.u32 	%r173, [%rd149+-16];
	st.local.u32 	[%rd149+-12], %r173;
	add.s32 	%r232, %r232, -4;
	setp.gt.s32 	%p68, %r232, %r42;
	@%p68 bra 	$L__BB1_25;
$L__BB1_26:
	st.local.f32 	[%rd13], %f167;
	mul.wide.u32 	%rd150, %r42, 4;
	add.s64 	%rd151, %rd5, %rd150;
	st.local.u32 	[%rd151], %r220;
	ld.local.f32 	%f160, [%rd10+-4];
$L__BB1_27:
	add.s32 	%r220, %r220, 1;
	setp.eq.s32 	%p69, %r220, %r133;
	@%p69 bra 	$L__BB1_41;
	bra.uni 	$L__BB1_4;
$L__BB1_28:
	add.s32 	%r55, %r135, -2;
	mul.wide.s32 	%rd33, %r7, 4;
	add.s64 	%rd14, %rd5, %rd33;
	add.s32 	%r56, %r135, -3;
	add.s32 	%r57, %r135, -4;
	mov.f32 	%f169, 0f7F800000;
	mov.b32 	%r236, 0;
$L__BB1_29:
	setp.ge.s32 	%p4, %r236, %r5;
	setp.le.s32 	%p5, %r236, %r6;
	and.pred  	%p6, %p4, %p5;
	setp.ltu.f32 	%p7, %f169, 0f00000000;
	or.pred  	%p8, %p6, %p7;
	@%p8 bra 	$L__BB1_40;
	mov.b32 	%r237, 0;
$L__BB1_31:
	mov.u32 	%r59, %r237;
	mul.wide.u32 	%rd34, %r59, 4;
	add.s64 	%rd15, %rd6, %rd34;
	ld.local.f32 	%f21, [%rd15];
	setp.lt.f32 	%p9, %f21, 0f00000000;
	setp.gt.s32 	%p10, %r7, %r59;
	and.pred  	%p11, %p9, %p10;
	add.s32 	%r237, %r59, 1;
	@%p11 bra 	$L__BB1_31;
	setp.le.s32 	%p12, %r7, %r59;
	@%p12 bra 	$L__BB1_39;
	sub.s32 	%r142, %r7, %r59;
	and.b32  	%r61, %r142, 3;
	setp.eq.s32 	%p13, %r61, 0;
	mov.u32 	%r238, %r7;
	@%p13 bra 	$L__BB1_37;
	ld.local.f32 	%f22, [%rd10+-8];
	st.local.f32 	[%rd10+-4], %f22;
	ld.local.u32 	%r143, [%rd14+-4];
	st.local.u32 	[%rd14], %r143;
	setp.eq.s32 	%p14, %r61, 1;
	mov.u32 	%r238, %r55;
	@%p14 bra 	$L__BB1_37;
	ld.local.f32 	%f23, [%rd10+-12];
	st.local.f32 	[%rd10+-8], %f23;
	ld.local.u32 	%r144, [%rd14+-8];
	st.local.u32 	[%rd14+-4], %r144;
	setp.eq.s32 	%p15, %r61, 2;
	mov.u32 	%r238, %r56;
	@%p15 bra 	$L__BB1_37;
	ld.local.f32 	%f24, [%rd10+-16];
	st.local.f32 	[%rd10+-12], %f24;
	ld.local.u32 	%r145, [%rd14+-12];
	st.local.u32 	[%rd14+-8], %r145;
	mov.u32 	%r238, %r57;
$L__BB1_37:
	sub.s32 	%r146, %r55, %r59;
	setp.lt.u32 	%p16, %r146, 3;
	@%p16 bra 	$L__BB1_39;
$L__BB1_38:
	mul.wide.s32 	%rd35, %r238, 4;
	add.s64 	%rd36, %rd6, %rd35;
	ld.local.f32 	%f25, [%rd36+-4];
	st.local.f32 	[%rd36], %f25;
	add.s64 	%rd37, %rd5, %rd35;
	ld.local.u32 	%r147, [%rd37+-4];
	st.local.u32 	[%rd37], %r147;
	ld.local.f32 	%f26, [%rd36+-8];
	st.local.f32 	[%rd36+-4], %f26;
	ld.local.u32 	%r148, [%rd37+-8];
	st.local.u32 	[%rd37+-4], %r148;
	ld.local.f32 	%f27, [%rd36+-12];
	st.local.f32 	[%rd36+-8], %f27;
	ld.local.u32 	%r149, [%rd37+-12];
	st.local.u32 	[%rd37+-8], %r149;
	ld.local.f32 	%f28, [%rd36+-16];
	st.local.f32 	[%rd36+-12], %f28;
	ld.local.u32 	%r150, [%rd37+-16];
	st.local.u32 	[%rd37+-12], %r150;
	add.s32 	%r238, %r238, -4;
	setp.gt.s32 	%p17, %r238, %r59;
	@%p17 bra 	$L__BB1_38;
$L__BB1_39:
	mov.b32 	%r151, 0;
	st.local.u32 	[%rd15], %r151;
	add.s64 	%rd39, %rd5, %rd34;
	st.local.u32 	[%rd39], %r236;
	ld.local.f32 	%f169, [%rd10+-4];
$L__BB1_40:
	add.s32 	%r236, %r236, 1;
	setp.ne.s32 	%p18, %r236, %r133;
	@%p18 bra 	$L__BB1_29;
$L__BB1_41:
	bar.sync 	0;
	setp.lt.s32 	%p70, %r135, 1;
	@%p70 bra 	$L__BB1_54;
	and.b32  	%r66, %r135, 15;
	setp.lt.u32 	%p71, %r135, 16;
	mov.b32 	%r258, 0;
	@%p71 bra 	$L__BB1_45;
	and.b32  	%r258, %r135, 2147483632;
	neg.s32 	%r256, %r258;
	add.s32 	%r175, %r1, %r134;
	add.s32 	%r255, %r175, %r2;
	shl.b32 	%r70, %r134, 4;
	shl.b32 	%r176, %r134, 1;
	add.s32 	%r254, %r3, %r176;
	mad.lo.s32 	%r253, %r134, 3, %r3;
	shl.b32 	%r177, %r134, 2;
	add.s32 	%r252, %r3, %r177;
	mad.lo.s32 	%r251, %r134, 5, %r3;
	mad.lo.s32 	%r250, %r134, 6, %r3;
	mad.lo.s32 	%r249, %r134, 7, %r3;
	shl.b32 	%r178, %r134, 3;
	add.s32 	%r248, %r3, %r178;
	mad.lo.s32 	%r247, %r134, 9, %r3;
	mad.lo.s32 	%r246, %r134, 10, %r3;
	mad.lo.s32 	%r245, %r134, 11, %r3;
	mad.lo.s32 	%r244, %r134, 12, %r3;
	mad.lo.s32 	%r243, %r134, 13, %r3;
	mad.lo.s32 	%r242, %r134, 14, %r3;
	mad.lo.s32 	%r241, %r134, 15, %r3;
	mov.u32 	%r240, %r3;
$L__BB1_44:
	.pragma "nounroll";
	ld.local.v2.u32 	{%r179, %r180}, [%rd247+-32];
	mul.wide.u32 	%rd152, %r240, 4;
	add.s64 	%rd153, %rd4, %rd152;
	st.global.u32 	[%rd153], %r179;
	ld.local.v2.f32 	{%f129, %f130}, [%rd246+-32];
	add.s64 	%rd154, %rd3, %rd152;
	st.global.f32 	[%rd154], %f129;
	mul.wide.u32 	%rd155, %r255, 4;
	add.s64 	%rd156, %rd4, %rd155;
	st.global.u32 	[%rd156], %r180;
	add.s64 	%rd157, %rd3, %rd155;
	st.global.f32 	[%rd157], %f130;
	ld.local.v2.u32 	{%r181, %r182}, [%rd247+-24];
	mul.wide.u32 	%rd158, %r254, 4;
	add.s64 	%rd159, %rd4, %rd158;
	st.global.u32 	[%rd159], %r181;
	ld.local.v2.f32 	{%f131, %f132}, [%rd246+-24];
	add.s64 	%rd160, %rd3, %rd158;
	st.global.f32 	[%rd160], %f131;
	mul.wide.u32 	%rd161, %r253, 4;
	add.s64 	%rd162, %rd4, %rd161;
	st.global.u32 	[%rd162], %r182;
	add.s64 	%rd163, %rd3, %rd161;
	st.global.f32 	[%rd163], %f132;
	ld.local.v2.u32 	{%r183, %r184}, [%rd247+-16];
	mul.wide.u32 	%rd164, %r252, 4;
	add.s64 	%rd165, %rd4, %rd164;
	st.global.u32 	[%rd165], %r183;
	ld.local.v2.f32 	{%f133, %f134}, [%rd246+-16];
	add.s64 	%rd166, %rd3, %rd164;
	st.global.f32 	[%rd166], %f133;
	mul.wide.u32 	%rd167, %r251, 4;
	add.s64 	%rd168, %rd4, %rd167;
	st.global.u32 	[%rd168], %r184;
	add.s64 	%rd169, %rd3, %rd167;
	st.global.f32 	[%rd169], %f134;
	ld.local.v2.u32 	{%r185, %r186}, [%rd247+-8];
	mul.wide.u32 	%rd170, %r250, 4;
	add.s64 	%rd171, %rd4, %rd170;
	st.global.u32 	[%rd171], %r185;
	ld.local.v2.f32 	{%f135, %f136}, [%rd246+-8];
	add.s64 	%rd172, %rd3, %rd170;
	st.global.f32 	[%rd172], %f135;
	mul.wide.u32 	%rd173, %r249, 4;
	add.s64 	%rd174, %rd4, %rd173;
	st.global.u32 	[%rd174], %r186;
	add.s64 	%rd175, %rd3, %rd173;
	st.global.f32 	[%rd175], %f136;
	ld.local.v2.u32 	{%r187, %r188}, [%rd247];
	mul.wide.u32 	%rd176, %r248, 4;
	add.s64 	%rd177, %rd4, %rd176;
	st.global.u32 	[%rd177], %r187;
	ld.local.v2.f32 	{%f137, %f138}, [%rd246];
	add.s64 	%rd178, %rd3, %rd176;
	st.global.f32 	[%rd178], %f137;
	mul.wide.u32 	%rd179, %r247, 4;
	add.s64 	%rd180, %rd4, %rd179;
	st.global.u32 	[%rd180], %r188;
	add.s64 	%rd181, %rd3, %rd179;
	st.global.f32 	[%rd181], %f138;
	ld.local.v2.u32 	{%r189, %r190}, [%rd247+8];
	mul.wide.u32 	%rd182, %r246, 4;
	add.s64 	%rd183, %rd4, %rd182;
	st.global.u32 	[%rd183], %r189;
	ld.local.v2.f32 	{%f139, %f140}, [%rd246+8];
	add.s64 	%rd184, %rd3, %rd182;
	st.global.f32 	[%rd184], %f139;
	mul.wide.u32 	%rd185, %r245, 4;
	add.s64 	%rd186, %rd4, %rd185;
	st.global.u32 	[%rd186], %r190;
	add.s64 	%rd187, %rd3, %rd185;
	st.global.f32 	[%rd187], %f140;
	ld.local.v2.u32 	{%r191, %r192}, [%rd247+16];
	mul.wide.u32 	%rd188, %r244, 4;
	add.s64 	%rd189, %rd4, %rd188;
	st.global.u32 	[%rd189], %r191;
	ld.local.v2.f32 	{%f141, %f142}, [%rd246+16];
	add.s64 	%rd190, %rd3, %rd188;
	st.global.f32 	[%rd190], %f141;
	mul.wide.u32 	%rd191, %r243, 4;
	add.s64 	%rd192, %rd4, %rd191;
	st.global.u32 	[%rd192], %r192;
	add.s64 	%rd193, %rd3, %rd191;
	st.global.f32 	[%rd193], %f142;
	ld.local.v2.u32 	{%r193, %r194}, [%rd247+24];
	mul.wide.u32 	%rd194, %r242, 4;
	add.s64 	%rd195, %rd4, %rd194;
	st.global.u32 	[%rd195], %r193;
	ld.local.v2.f32 	{%f143, %f144}, [%rd246+24];
	add.s64 	%rd196, %rd3, %rd194;
	st.global.f32 	[%rd196], %f143;
	mul.wide.u32 	%rd197, %r241, 4;
	add.s64 	%rd198, %rd4, %rd197;
	st.global.u32 	[%rd198], %r194;
	add.s64 	%rd199, %rd3, %rd197;
	st.global.f32 	[%rd199], %f144;
	add.s32 	%r256, %r256, 16;
	add.s32 	%r255, %r255, %r70;
	add.s32 	%r254, %r254, %r70;
	add.s32 	%r253, %r253, %r70;
	add.s32 	%r252, %r252, %r70;
	add.s32 	%r251, %r251, %r70;
	add.s32 	%r250, %r250, %r70;
	add.s32 	%r249, %r249, %r70;
	add.s32 	%r248, %r248, %r70;
	add.s32 	%r247, %r247, %r70;
	add.s32 	%r246, %r246, %r70;
	add.s32 	%r245, %r245, %r70;
	add.s32 	%r244, %r244, %r70;
	add.s32 	%r243, %r243, %r70;
	add.s32 	%r242, %r242, %r70;
	add.s32 	%r241, %r241, %r70;
	add.s32 	%r240, %r240, %r70;
	add.s64 	%rd247, %rd247, 64;
	add.s64 	%rd246, %rd246, 64;
	setp.ne.s32 	%p72, %r256, 0;
	@%p72 bra 	$L__BB1_44;
$L__BB1_45:
	setp.eq.s32 	%p73, %r66, 0;
	@%p73 bra 	$L__BB1_54;
	and.b32  	%r120, %r135, 7;
	setp.lt.u32 	%p74, %r66, 8;
	@%p74 bra 	$L__BB1_48;
	mul.wide.u32 	%rd200, %r258, 4;
	add.s64 	%rd201, %rd5, %rd200;
	ld.local.u32 	%r195, [%rd201];
	mad.lo.s32 	%r196, %r258, %r134, %r3;
	mul.wide.u32 	%rd202, %r196, 4;
	add.s64 	%rd203, %rd4, %rd202;
	st.global.u32 	[%rd203], %r195;
	add.s64 	%rd204, %rd6, %rd200;
	ld.local.f32 	%f145, [%rd204];
	add.s64 	%rd205, %rd3, %rd202;
	st.global.f32 	[%rd205], %f145;
	ld.local.u32 	%r197, [%rd201+4];
	add.s32 	%r198, %r196, %r134;
	mul.wide.u32 	%rd206, %r198, 4;
	add.s64 	%rd207, %rd4, %rd206;
	st.global.u32 	[%rd207], %r197;
	ld.local.f32 	%f146, [%rd204+4];
	add.s64 	%rd208, %rd3, %rd206;
	st.global.f32 	[%rd208], %f146;
	ld.local.u32 	%r199, [%rd201+8];
	add.s32 	%r200, %r198, %r134;
	mul.wide.u32 	%rd209, %r200, 4;
	add.s64 	%rd210, %rd4, %rd209;
	st.global.u32 	[%rd210], %r199;
	ld.local.f32 	%f147, [%rd204+8];
	add.s64 	%rd211, %rd3, %rd209;
	st.global.f32 	[%rd211], %f147;
	ld.local.u32 	%r201, [%rd201+12];
	add.s32 	%r202, %r200, %r134;
	mul.wide.u32 	%rd212, %r202, 4;
	add.s64 	%rd213, %rd4, %rd212;
	st.global.u32 	[%rd213], %r201;
	ld.local.f32 	%f148, [%rd204+12];
	add.s64 	%rd214, %rd3, %rd212;
	st.global.f32 	[%rd214], %f148;
	ld.local.u32 	%r203, [%rd201+16];
	add.s32 	%r204, %r202, %r134;
	mul.wide.u32 	%rd215, %r204, 4;
	add.s64 	%rd216, %rd4, %rd215;
	st.global.u32 	[%rd216], %r203;
	ld.local.f32 	%f149, [%rd204+16];
	add.s64 	%rd217, %rd3, %rd215;
	st.global.f32 	[%rd217], %f149;
	ld.local.u32 	%r205, [%rd201+20];
	add.s32 	%r206, %r204, %r134;
	mul.wide.u32 	%rd218, %r206, 4;
	add.s64 	%rd219, %rd4, %rd218;
	st.global.u32 	[%rd219], %r205;
	ld.local.f32 	%f150, [%rd204+20];
	add.s64 	%rd220, %rd3, %rd218;
	st.global.f32 	[%rd220], %f150;
	ld.local.u32 	%r207, [%rd201+24];
	add.s32 	%r208, %r206, %r134;
	mul.wide.u32 	%rd221, %r208, 4;
	add.s64 	%rd222, %rd4, %rd221;
	st.global.u32 	[%rd222], %r207;
	ld.local.f32 	%f151, [%rd204+24];
	add.s64 	%rd223, %rd3, %rd221;
	st.global.f32 	[%rd223], %f151;
	ld.local.u32 	%r209, [%rd201+28];
	add.s32 	%r210, %r208, %r134;
	mul.wide.u32 	%rd224, %r210, 4;
	add.s64 	%rd225, %rd4, %rd224;
	st.global.u32 	[%rd225], %r209;
	ld.local.f32 	%f152, [%rd204+28];
	add.s64 	%rd226, %rd3, %rd224;
	st.global.f32 	[%rd226], %f152;
	add.s32 	%r258, %r258, 8;
$L__BB1_48:
	setp.eq.s32 	%p75, %r120, 0;
	@%p75 bra 	$L__BB1_54;
	and.b32  	%r123, %r135, 3;
	setp.lt.u32 	%p76, %r120, 4;
	@%p76 bra 	$L__BB1_51;
	mul.wide.u32 	%rd227, %r258, 4;
	add.s64 	%rd228, %rd5, %rd227;
	ld.local.u32 	%r211, [%rd228];
	mad.lo.s32 	%r212, %r258, %r134, %r3;
	mul.wide.u32 	%rd229, %r212, 4;
	add.s64 	%rd230, %rd4, %rd229;
	st.global.u32 	[%rd230], %r211;
	add.s64 	%rd231, %rd6, %rd227;
	ld.local.f32 	%f153, [%rd231];
	add.s64 	%rd232, %rd3, %rd229;
	st.global.f32 	[%rd232], %f153;
	ld.local.u32 	%r213, [%rd228+4];
	add.s32 	%r214, %r212, %r134;
	mul.wide.u32 	%rd233, %r214, 4;
	add.s64 	%rd234, %rd4, %rd233;
	st.global.u32 	[%rd234], %r213;
	ld.local.f32 	%f154, [%rd231+4];
	add.s64 	%rd235, %rd3, %rd233;
	st.global.f32 	[%rd235], %f154;
	ld.local.u32 	%r215, [%rd228+8];
	add.s32 	%r216, %r214, %r134;
	mul.wide.u32 	%rd236, %r216, 4;
	add.s64 	%rd237, %rd4, %rd236;
	st.global.u32 	[%rd237], %r215;
	ld.local.f32 	%f155, [%rd231+8];
	add.s64 	%rd238, %rd3, %rd236;
	st.global.f32 	[%rd238], %f155;
	ld.local.u32 	%r217, [%rd228+12];
	add.s32 	%r218, %r216, %r134;
	mul.wide.u32 	%rd239, %r218, 4;
	add.s64 	%rd240, %rd4, %rd239;
	st.global.u32 	[%rd240], %r217;
	ld.local.f32 	%f156, [%rd231+12];
	add.s64 	%rd241, %rd3, %rd239;
	st.global.f32 	[%rd241], %f156;
	add.s32 	%r258, %r258, 4;
$L__BB1_51:
	setp.eq.s32 	%p77, %r123, 0;
	@%p77 bra 	$L__BB1_54;
	mad.lo.s32 	%r261, %r258, %r134, %r3;
	mul.wide.u32 	%rd242, %r258, 4;
	add.s64 	%rd249, %rd6, %rd242;
	add.s64 	%rd248, %rd5, %rd242;
	neg.s32 	%r260, %r123;
$L__BB1_53:
	.pragma "nounroll";
	ld.local.u32 	%r219, [%rd248];
	mul.wide.u32 	%rd243, %r261, 4;
	add.s64 	%rd244, %rd4, %rd243;
	st.global.u32 	[%rd244], %r219;
	ld.local.f32 	%f157, [%rd249];
	add.s64 	%rd245, %rd3, %rd243;
	st.global.f32 	[%rd245], %f157;
	add.s32 	%r261, %r261, %r134;
	add.s64 	%rd249, %rd249, 4;
	add.s64 	%rd248, %rd248, 4;
	add.s32 	%r260, %r260, 1;
	setp.ne.s32 	%p78, %r260, 0;
	@%p78 bra 	$L__BB1_53;
$L__BB1_54:
	ret;

}
	// .globl	_Z16kernelBFRSsharedPKfS0_Piiiiif
.visible .entry _Z16kernelBFRSsharedPKfS0_Piiiiif(
	.param .u64 .ptr .align 1 _Z16kernelBFRSsharedPKfS0_Piiiiif_param_0,
	.param .u64 .ptr .align 1 _Z16kernelBFRSsharedPKfS0_Piiiiif_param_1,
	.param .u64 .ptr .align 1 _Z16kernelBFRSsharedPKfS0_Piiiiif_param_2,
	.param .u32 _Z16kernelBFRSsharedPKfS0_Piiiiif_param_3,
	.param .u32 _Z16kernelBFRSsharedPKfS0_Piiiiif_param_4,
	.param .u32 _Z16kernelBFRSsharedPKfS0_Piiiiif_param_5,
	.param .u32 _Z16kernelBFRSsharedPKfS0_Piiiiif_param_6,
	.param .f32 _Z16kernelBFRSsharedPKfS0_Piiiiif_param_7
)
{
	.reg .pred 	%p<76>;
	.reg .b32 	%r<111>;
	.reg .b32 	%f<113>;
	.reg .b64 	%rd<117>;

	ld.param.u64 	%rd6, [_Z16kernelBFRSsharedPKfS0_Piiiiif_param_0];
	ld.param.u64 	%rd7, [_Z16kernelBFRSsharedPKfS0_Piiiiif_param_1];
	ld.param.u32 	%r52, [_Z16kernelBFRSsharedPKfS0_Piiiiif_param_3];
	ld.param.u32 	%r53, [_Z16kernelBFRSsharedPKfS0_Piiiiif_param_4];
	ld.param.u32 	%r54, [_Z16kernelBFRSsharedPKfS0_Piiiiif_param_5];
	ld.param.u32 	%r55, [_Z16kernelBFRSsharedPKfS0_Piiiiif_param_6];
	ld.param.f32 	%f13, [_Z16kernelBFRSsharedPKfS0_Piiiiif_param_7];
	cvta.to.global.u64 	%rd1, %rd7;
	cvta.to.global.u64 	%rd2, %rd6;
	mov.u32 	%r1, %tid.x;
	mov.u32 	%r56, %ntid.x;
	mov.u32 	%r57, %ctaid.x;
	mad.lo.s32 	%r2, %r56, %r57, %r1;
	setp.ge.u32 	%p1, %r2, %r54;
	@%p1 bra 	$L__BB2_36;
	shl.b32 	%r58, %r1, 2;
	mov.u32 	%r59, array;
	add.s32 	%r3, %r59, %r58;
	mov.b32 	%r60, 0;
	st.shared.u32 	[%r3], %r60;
	bar.sync 	0;
	rem.u32 	%r4, %r2, %r53;
	setp.lt.s32 	%p2, %r53, 1;
	@%p2 bra 	$L__BB2_35;
	sub.s32 	%r5, %r4, %r55;
	add.s32 	%r6, %r4, %r55;
	cvt.s64.s32 	%rd3, %r2;
	setp.lt.s32 	%p3, %r52, 1;
	@%p3 bra 	$L__BB2_19;
	and.b32  	%r7, %r52, 7;
	and.b32  	%r8, %r52, 2147483640;
	neg.s32 	%r9, %r8;
	shl.b32 	%r10, %r54, 3;
	mul.lo.s32 	%r11, %r54, 6;
	mul.lo.s32 	%r12, %r54, 7;
	sub.s32 	%r13, %r2, %r4;
	mov.b32 	%r94, 0;
$L__BB2_4:
	setp.ge.s32 	%p33, %r94, %r5;
	setp.le.s32 	%p34, %r94, %r6;
	and.pred  	%p35, %p33, %p34;
	@%p35 bra 	$L__BB2_18;
	setp.lt.u32 	%p36, %r52, 8;
	add.s32 	%r79, %r13, %r94;
	cvt.s64.s32 	%rd4, %r79;
	mov.f32 	%f112, 0f00000000;
	mov.b32 	%r105, 0;
	@%p36 bra 	$L__BB2_8;
	shl.b32 	%r99, %r54, 2;
	mul.lo.s32 	%r98, %r54, 5;
	shl.b32 	%r101, %r54, 1;
	mul.lo.s32 	%r100, %r54, 3;
	mov.f32 	%f112, 0f00000000;
	mov.b32 	%r95, 0;
	mov.u32 	%r96, %r12;
	mov.u32 	%r97, %r11;
	mov.u32 	%r102, %r54;
	mov.u32 	%r103, %r9;
$L__BB2_7:
	.pragma "nounroll";
	cvt.s64.s32 	%rd8, %r95;
	add.s64 	%rd9, %rd8, %rd3;
	shl.b64 	%rd10, %rd9, 2;
	add.s64 	%rd11, %rd2, %rd10;
	ld.global.f32 	%f17, [%rd11];
	add.s64 	%rd12, %rd8, %rd4;
	shl.b64 	%rd13, %rd12, 2;
	add.s64 	%rd14, %rd1, %rd13;
	ld.global.f32 	%f18, [%rd14];
	sub.f32 	%f19, %f18, %f17;
	setp.lt.f32 	%p37, %f19, 0f00000000;
	neg.f32 	%f20, %f19;
	selp.f32 	%f21, %f20, %f19, %p37;
	setp.lt.f32 	%p38, %f112, %f21;
	selp.f32 	%f22, %f21, %f112, %p38;
	cvt.s64.s32 	%rd15, %r102;
	add.s64 	%rd16, %rd15, %rd3;
	shl.b64 	%rd17, %rd16, 2;
	add.s64 	%rd18, %rd2, %rd17;
	ld.global.f32 	%f23, [%rd18];
	add.s64 	%rd19, %rd15, %rd4;
	shl.b64 	%rd20, %rd19, 2;
	add.s64 	%rd21, %rd1, %rd20;
	ld.global.f32 	%f24, [%rd21];
	sub.f32 	%f25, %f24, %f23;
	setp.lt.f32 	%p39, %f25, 0f00000000;
	neg.f32 	%f26, %f25;
	selp.f32 	%f27, %f26, %f25, %p39;
	setp.lt.f32 	%p40, %f22, %f27;
	selp.f32 	%f28, %f27, %f22, %p40;
	cvt.s64.s32 	%rd22, %r101;
	add.s64 	%rd23, %rd22, %rd3;
	shl.b64 	%rd24, %rd23, 2;
	add.s64 	%rd25, %rd2, %rd24;
	ld.global.f32 	%f29, [%rd25];
	add.s64 	%rd26, %rd22, %rd4;
	shl.b64 	%rd27, %rd26, 2;
	add.s64 	%rd28, %rd1, %rd27;
	ld.global.f32 	%f30, [%rd28];
	sub.f32 	%f31, %f30, %f29;
	setp.lt.f32 	%p41, %f31, 0f00000000;
	neg.f32 	%f32, %f31;
	selp.f32 	%f33, %f32, %f31, %p41;
	setp.lt.f32 	%p42, %f28, %f33;
	selp.f32 	%f34, %f33, %f28, %p42;
	cvt.s64.s32 	%rd29, %r100;
	add.s64 	%rd30, %rd29, %rd3;
	shl.b64 	%rd31, %rd30, 2;
	add.s64 	%rd32, %rd2, %rd31;
	ld.global.f32 	%f35, [%rd32];
	add.s64 	%rd33, %rd29, %rd4;
	shl.b64 	%rd34, %rd33, 2;
	add.s64 	%rd35, %rd1, %rd34;
	ld.global.f32 	%f36, [%rd35];
	sub.f32 	%f37, %f36, %f35;
	setp.lt.f32 	%p43, %f37, 0f00000000;
	neg.f32 	%f38, %f37;
	selp.f32 	%f39, %f38, %f37, %p43;
	setp.lt.f32 	%p44, %f34, %f39;
	selp.f32 	%f40, %f39, %f34, %p44;
	cvt.s64.s32 	%rd36, %r99;
	add.s64 	%rd37, %rd36, %rd3;
	shl.b64 	%rd38, %rd37, 2;
	add.s64 	%rd39, %rd2, %rd38;
	ld.global.f32 	%f41, [%rd39];
	add.s64 	%rd40, %rd36, %rd4;
	shl.b64 	%rd41, %rd40, 2;
	add.s64 	%rd42, %rd1, %rd41;
	ld.global.f32 	%f42, [%rd42];
	sub.f32 	%f43, %f42, %f41;
	setp.lt.f32 	%p45, %f43, 0f00000000;
	neg.f32 	%f44, %f43;
	selp.f32 	%f45, %f44, %f43, %p45;
	setp.lt.f32 	%p46, %f40, %f45;
	selp.f32 	%f46, %f45, %f40, %p46;
	cvt.s64.s32 	%rd43, %r98;
	add.s64 	%rd44, %rd43, %rd3;
	shl.b64 	%rd45, %rd44, 2;
	add.s64 	%rd46, %rd2, %rd45;
	ld.global.f32 	%f47, [%rd46];
	add.s64 	%rd47, %rd43, %rd4;
	shl.b64 	%rd48, %rd47, 2;
	add.s64 	%rd49, %rd1, %rd48;
	ld.global.f32 	%f48, [%rd49];
	sub.f32 	%f49, %f48, %f47;
	setp.lt.f32 	%p47, %f49, 0f00000000;
	neg.f32 	%f50, %f49;
	selp.f32 	%f51, %f50, %f49, %p47;
	setp.lt.f32 	%p48, %f46, %f51;
	selp.f32 	%f52, %f51, %f46, %p48;
	cvt.s64.s32 	%rd50, %r97;
	add.s64 	%rd51, %rd50, %rd3;
	shl.b64 	%rd52, %rd51, 2;
	add.s64 	%rd53, %rd2, %rd52;
	ld.global.f32 	%f53, [%rd53];
	add.s64 	%rd54, %rd50, %rd4;
	shl.b64 	%rd55, %rd54, 2;
	add.s64 	%rd56, %rd1, %rd55;
	ld.global.f32 	%f54, [%rd56];
	sub.f32 	%f55, %f54, %f53;
	setp.lt.f32 	%p49, %f55, 0f00000000;
	neg.f32 	%f56, %f55;
	selp.f32 	%f57, %f56, %f55, %p49;
	setp.lt.f32 	%p50, %f52, %f57;
	selp.f32 	%f58, %f57, %f52, %p50;
	cvt.s64.s32 	%rd57, %r96;
	add.s64 	%rd58, %rd57, %rd3;
	shl.b64 	%rd59, %rd58, 2;
	add.s64 	%rd60, %rd2, %rd59;
	ld.global.f32 	%f59, [%rd60];
	add.s64 	%rd61, %rd57, %rd4;
	shl.b64 	%rd62, %rd61, 2;
	add.s64 	%rd63, %rd1, %rd62;
	ld.global.f32 	%f60, [%rd63];
	sub.f32 	%f61, %f60, %f59;
	setp.lt.f32 	%p51, %f61, 0f00000000;
	neg.f32 	%f62, %f61;
	selp.f32 	%f63, %f62, %f61, %p51;
	setp.lt.f32 	%p52, %f58, %f63;
	selp.f32 	%f112, %f63, %f58, %p52;
	add.s32 	%r103, %r103, 8;
	add.s32 	%r102, %r102, %r10;
	add.s32 	%r101, %r101, %r10;
	add.s32 	%r100, %r100, %r10;
	add.s32 	%r99, %r99, %r10;
	add.s32 	%r98, %r98, %r10;
	add.s32 	%r97, %r97, %r10;
	add.s32 	%r96, %r96, %r10;
	add.s32 	%r95, %r95, %r10;
	setp.eq.s32 	%p53, %r103, 0;
	mov.u32 	%r105, %r8;
	@%p53 bra 	$L__BB2_8;
	bra.uni 	$L__BB2_7;
$L__BB2_8:
	setp.eq.s32 	%p54, %r7, 0;
	@%p54 bra 	$L__BB2_16;
	add.s32 	%r81, %r7, -1;
	setp.lt.u32 	%p55, %r81, 3;
	@%p55 bra 	$L__BB2_11;
	mul.lo.s32 	%r82, %r105, %r54;
	cvt.s64.s32 	%rd64, %r82;
	add.s64 	%rd65, %rd64, %rd3;
	shl.b64 	%rd66, %rd65, 2;
	add.s64 	%rd67, %rd2, %rd66;
	ld.global.f32 	%f65, [%rd67];
	add.s64 	%rd68, %rd64, %rd4;
	shl.b64 	%rd69, %rd68, 2;
	add.s64 	%rd70, %rd1, %rd69;
	ld.global.f32 	%f66, [%rd70];
	sub.f32 	%f67, %f66, %f65;
	setp.lt.f32 	%p56, %f67, 0f00000000;
	neg.f32 	%f68, %f67;
	selp.f32 	%f69, %f68, %f67, %p56;
	setp.lt.f32 	%p57, %f112, %f69;
	selp.f32 	%f70, %f69, %f112, %p57;
	add.s32 	%r83, %r82, %r54;
	cvt.s64.s32 	%rd71, %r83;
	add.s64 	%rd72, %rd71, %rd3;
	shl.b64 	%rd73, %rd72, 2;
	add.s64 	%rd74, %rd2, %rd73;
	ld.global.f32 	%f71, [%rd74];
	add.s64 	%rd75, %rd71, %rd4;
	shl.b64 	%rd76, %rd75, 2;
	add.s64 	%rd77, %rd1, %rd76;
	ld.global.f32 	%f72, [%rd77];
	sub.f32 	%f73, %f72, %f71;
	setp.lt.f32 	%p58, %f73, 0f00000000;
	neg.f32 	%f74, %f73;
	selp.f32 	%f75, %f74, %f73, %p58;
	setp.lt.f32 	%p59, %f70, %f75;
	selp.f32 	%f76, %f75, %f70, %p59;
	add.s32 	%r84, %r83, %r54;
	cvt.s64.s32 	%rd78, %r84;
	add.s64 	%rd79, %rd78, %rd3;
	shl.b64 	%rd80, %rd79, 2;
	add.s64 	%rd81, %rd2, %rd80;
	ld.global.f32 	%f77, [%rd81];
	add.s64 	%rd82, %rd78, %rd4;
	shl.b64 	%rd83, %rd82, 2;
	add.s64 	%rd84, %rd1, %rd83;
	ld.global.f32 	%f78, [%rd84];
	sub.f32 	%f79, %f78, %f77;
	setp.lt.f32 	%p60, %f79, 0f00000000;
	neg.f32 	%f80, %f79;
	selp.f32 	%f81, %f80, %f79, %p60;
	setp.lt.f32 	%p61, %f76, %f81;
	selp.f32 	%f82, %f81, %f76, %p61;
	add.s32 	%r85, %r84, %r54;
	cvt.s64.s32 	%rd85, %r85;
	add.s64 	%rd86, %rd85, %rd3;
	shl.b64 	%rd87, %rd86, 2;
	add.s64 	%rd88, %rd2, %rd87;
	ld.global.f32 	%f83, [%rd88];
	add.s64 	%rd89, %rd85, %rd4;
	shl.b64 	%rd90, %rd89, 2;
	add.s64 	%rd91, %rd1, %rd90;
	ld.global.f32 	%f84, [%rd91];
	sub.f32 	%f85, %f84, %f83;
	setp.lt.f32 	%p62, %f85, 0f00000000;
	neg.f32 	%f86, %f85;
	selp.f32 	%f87, %f86, %f85, %p62;
	setp.lt.f32 	%p63, %f82, %f87;
	selp.f32 	%f112, %f87, %f82, %p63;
	add.s32 	%r105, %r105, 4;
$L__BB2_11:
	and.b32  	%r86, %r52, 3;
	setp.eq.s32 	%p64, %r86, 0;
	@%p64 bra 	$L__BB2_16;
	setp.eq.s32 	%p65, %r86, 1;
	@%p65 bra 	$L__BB2_14;
	mul.lo.s32 	%r87, %r105, %r54;
	cvt.s64.s32 	%rd92, %r87;
	add.s64 	%rd93, %rd92, %rd3;
	shl.b64 	%rd94, %rd93, 2;
	add.s64 	%rd95, %rd2, %rd94;
	ld.global.f32 	%f89, [%rd95];
	add.s64 	%rd96, %rd92, %rd4;
	shl.b64 	%rd97, %rd96, 2;
	add.s64 	%rd98, %rd1, %rd97;
	ld.global.f32 	%f90, [%rd98];
	sub.f32 	%f91, %f90, %f89;
	setp.lt.f32 	%p66, %f91, 0f00000000;
	neg.f32 	%f92, %f91;
	selp.f32 	%f93, %f92, %f91, %p66;
	setp.lt.f32 	%p67, %f112, %f93;
	selp.f32 	%f94, %f93, %f112, %p67;
	add.s32 	%r88, %r87, %r54;
	cvt.s64.s32 	%rd99, %r88;
	add.s64 	%rd100, %rd99, %rd3;
	shl.b64 	%rd101, %rd100, 2;
	add.s64 	%rd102, %rd2, %rd101;
	ld.global.f32 	%f95, [%rd102];
	add.s64 	%rd103, %rd99, %rd4;
	shl.b64 	%rd104, %rd103, 2;
	add.s64 	%rd105, %rd1, %rd104;
	ld.global.f32 	%f96, [%rd105];
	sub.f32 	%f97, %f96, %f95;
	setp.lt.f32 	%p68, %f97, 0f00000000;
	neg.f32 	%f98, %f97;
	selp.f32 	%f99, %f98, %f97, %p68;
	setp.lt.f32 	%p69, %f94, %f99;
	selp.f32 	%f112, %f99, %f94, %p69;
	add.s32 	%r105, %r105, 2;
$L__BB2_14:
	and.b32  	%r89, %r52, 1;
	setp.eq.b32 	%p70, %r89, 1;
	not.pred 	%p71, %p70;
	@%p71 bra 	$L__BB2_16;
	mul.lo.s32 	%r90, %r105, %r54;
	cvt.s64.s32 	%rd106, %r90;
	add.s64 	%rd107, %rd106, %rd3;
	shl.b64 	%rd108, %rd107, 2;
	add.s64 	%rd109, %rd2, %rd108;
	ld.global.f32 	%f100, [%rd109];
	add.s64 	%rd110, %rd106, %rd4;
	shl.b64 	%rd111, %rd110, 2;
	add.s64 	%rd112, %rd1, %rd111;
	ld.global.f32 	%f101, [%rd112];
	sub.f32 	%f102, %f101, %f100;
	setp.lt.f32 	%p72, %f102, 0f00000000;
	neg.f32 	%f103, %f102;
	selp.f32 	%f104, %f103, %f102, %p72;
	setp.lt.f32 	%p73, %f112, %f104;
	selp.f32 	%f112, %f104, %f112, %p73;
$L__BB2_16:
	setp.gtu.f32 	%p74, %f112, %f13;
	@%p74 bra 	$L__BB2_18;
	ld.shared.u32 	%r91, [%r3];
	add.s32 	%r92, %r91, 1;
	st.shared.u32 	[%r3], %r92;
$L__BB2_18:
	add.s32 	%r94, %r94, 1;
	setp.eq.s32 	%p75, %r94, %r53;
	@%p75 bra 	$L__BB2_35;
	bra.uni 	$L__BB2_4;
$L__BB2_19:
	and.b32  	%r43, %r53, 3;
	setp.lt.u32 	%p4, %r53, 4;
	mov.b32 	%r109, 0;
	@%p4 bra 	$L__BB2_30;
	and.b32  	%r109, %r53, 2147483644;
	mov.b32 	%r107, 0;
$L__BB2_21:
	setp.ltu.f32 	%p5, %f13, 0f00000000;
	setp.ge.s32 	%p6, %r107, %r5;
	setp.le.s32 	%p7, %r107, %r6;
	and.pred  	%p8, %p6, %p7;
	or.pred  	%p9, %p8, %p5;
	@%p9 bra 	$L__BB2_23;
	ld.shared.u32 	%r63, [%r3];
	add.s32 	%r64, %r63, 1;
	st.shared.u32 	[%r3], %r64;
$L__BB2_23:
	setp.ltu.f32 	%p10, %f13, 0f00000000;
	add.s32 	%r65, %r107, 1;
	setp.ge.s32 	%p11, %r65, %r5;
	setp.lt.s32 	%p12, %r107, %r6;
	and.pred  	%p13, %p11, %p12;
	or.pred  	%p14, %p13, %p10;
	@%p14 bra 	$L__BB2_25;
	ld.shared.u32 	%r66, [%r3];
	add.s32 	%r67, %r66, 1;
	st.shared.u32 	[%r3], %r67;
$L__BB2_25:
	setp.ltu.f32 	%p15, %f13, 0f00000000;
	add.s32 	%r68, %r107, 2;
	setp.ge.s32 	%p16, %r68, %r5;
	setp.le.s32 	%p17, %r68, %r6;
	and.pred  	%p18, %p16, %p17;
	or.pred  	%p19, %p18, %p15;
	@%p19 bra 	$L__BB2_27;
	ld.shared.u32 	%r69, [%r3];
	add.s32 	%r70, %r69, 1;
	st.shared.u32 	[%r3], %r70;
$L__BB2_27:
	setp.ltu.f32 	%p20, %f13, 0f00000000;
	add.s32 	%r71, %r107, 3;
	setp.ge.s32 	%p21, %r71, %r5;
	setp.le.s32 	%p22, %r71, %r6;
	and.pred  	%p23, %p21, %p22;
	or.pred  	%p24, %p23, %p20;
	@%p24 bra 	$L__BB2_29;
	ld.shared.u32 	%r72, [%r3];
	add.s32 	%r73, %r72, 1;
	st.shared.u32 	[%r3], %r73;
$L__BB2_29:
	add.s32 	%r107, %r107, 4;
	setp.ne.s32 	%p25, %r107, %r109;
	@%p25 bra 	$L__BB2_21;
$L__BB2_30:
	setp.eq.s32 	%p26, %r43, 0;
	@%p26 bra 	$L__BB2_35;
	mov.b32 	%r110, 0;
$L__BB2_32:
	.pragma "nounroll";
	setp.ltu.f32 	%p27, %f13, 0f00000000;
	setp.ge.s32 	%p28, %r109, %r5;
	setp.le.s32 	%p29, %r109, %r6;
	and.pred  	%p30, %p28, %p29;
	or.pred  	%p31, %p30, %p27;
	@%p31 bra 	$L__BB2_34;
	ld.shared.u32 	%r75, [%r3];
	add.s32 	%r76, %r75, 1;
	st.shared.u32 	[%r3], %r76;
$L__BB2_34:
	add.s32 	%r109, %r109, 1;
	add.s32 	%r110, %r110, 1;
	setp.ne.s32 	%p32, %r110, %r43;
	@%p32 bra 	$L__BB2_32;
$L__BB2_35:
	ld.param.u64 	%rd116, [_Z16kernelBFRSsharedPKfS0_Piiiiif_param_2];
	bar.sync 	0;
	ld.shared.u32 	%r93, [%r3];
	cvta.to.global.u64 	%rd113, %rd116;
	mul.wide.u32 	%rd114, %r2, 4;
	add.s64 	%rd115, %rd113, %rd114;
	st.global.u32 	[%rd115], %r93;
$L__BB2_36:
	ret;

}
	// .globl	_Z21kernelBFRSMultisharedPKfS0_PiiiiiS0_
.visible .entry _Z21kernelBFRSMultisharedPKfS0_PiiiiiS0_(
	.param .u64 .ptr .align 1 _Z21kernelBFRSMultisharedPKfS0_PiiiiiS0__param_0,
	.param .u64 .ptr .align 1 _Z21kernelBFRSMultisharedPKfS0_PiiiiiS0__param_1,
	.param .u64 .ptr .align 1 _Z21kernelBFRSMultisharedPKfS0_PiiiiiS0__param_2,
	.param .u32 _Z21kernelBFRSMultisharedPKfS0_PiiiiiS0__param_3,
	.param .u32 _Z21kernelBFRSMultisharedPKfS0_PiiiiiS0__param_4,
	.param .u32 _Z21kernelBFRSMultisharedPKfS0_PiiiiiS0__param_5,
	.param .u32 _Z21kernelBFRSMultisharedPKfS0_PiiiiiS0__param_6,
	.param .u64 .ptr .align 1 _Z21kernelBFRSMultisharedPKfS0_PiiiiiS0__param_7
)
{
	.reg .pred 	%p<76>;
	.reg .b32 	%r<112>;
	.reg .b32 	%f<113>;
	.reg .b64 	%rd<121>;

	ld.param.u64 	%rd7, [_Z21kernelBFRSMultisharedPKfS0_PiiiiiS0__param_0];
	ld.param.u64 	%rd8, [_Z21kernelBFRSMultisharedPKfS0_PiiiiiS0__param_1];
	ld.param.u32 	%r51, [_Z21kernelBFRSMultisharedPKfS0_PiiiiiS0__param_3];
	ld.param.u32 	%r52, [_Z21kernelBFRSMultisharedPKfS0_PiiiiiS0__param_4];
	ld.param.u32 	%r53, [_Z21kernelBFRSMultisharedPKfS0_PiiiiiS0__param_5];
	ld.param.u32 	%r54, [_Z21kernelBFRSMultisharedPKfS0_PiiiiiS0__param_6];
	ld.param.u64 	%rd6, [_Z21kernelBFRSMultisharedPKfS0_PiiiiiS0__param_7];
	cvta.to.global.u64 	%rd1, %rd8;
	cvta.to.global.u64 	%rd2, %rd7;
	mov.u32 	%r1, %tid.x;
	mov.u32 	%r55, %ntid.x;
	mov.u32 	%r56, %ctaid.x;
	mad.lo.s32 	%r2, %r55, %r56, %r1;
	setp.ge.u32 	%p1, %r2, %r53;
	@%p1 bra 	$L__BB3_36;
	div.u32 	%r57, %r2, %r52;
	cvta.to.global.u64 	%rd9, %rd6;
	shl.b32 	%r58, %r1, 2;
	mov.u32 	%r59, array;
	add.s32 	%r3, %r59, %r58;
	mov.b32 	%r60, 0;
	st.shared.u32 	[%r3], %r60;
	bar.sync 	0;
	mul.wide.u32 	%rd10, %r57, 4;
	add.s64 	%rd11, %rd9, %rd10;
	ld.global.f32 	%f1, [%rd11];
	mul.lo.s32 	%r4, %r57, %r52;
	setp.lt.s32 	%p2, %r52, 1;
	@%p2 bra 	$L__BB3_35;
	sub.s32 	%r61, %r2, %r4;
	sub.s32 	%r5, %r61, %r54;
	add.s32 	%r6, %r61, %r54;
	cvt.s64.s32 	%rd3, %r2;
	setp.lt.s32 	%p3, %r51, 1;
	@%p3 bra 	$L__BB3_19;
	and.b32  	%r7, %r51, 7;
	and.b32  	%r8, %r51, 2147483640;
	neg.s32 	%r9, %r8;
	shl.b32 	%r10, %r53, 3;
	mul.lo.s32 	%r11, %r53, 5;
	mul.lo.s32 	%r12, %r53, 6;
	mov.b32 	%r95, 0;
$L__BB3_4:
	setp.ge.s32 	%p33, %r95, %r5;
	setp.le.s32 	%p34, %r95, %r6;
	and.pred  	%p35, %p33, %p34;
	@%p35 bra 	$L__BB3_18;
	setp.lt.u32 	%p36, %r51, 8;
	add.s32 	%r80, %r95, %r4;
	cvt.s64.s32 	%rd4, %r80;
	mov.f32 	%f112, 0f00000000;
	mov.b32 	%r106, 0;
	@%p36 bra 	$L__BB3_8;
	mul.lo.s32 	%r97, %r53, 7;
	mul.lo.s32 	%r101, %r53, 3;
	shl.b32 	%r100, %r53, 2;
	shl.b32 	%r102, %r53, 1;
	mov.f32 	%f112, 0f00000000;
	mov.b32 	%r96, 0;
	mov.u32 	%r98, %r12;
	mov.u32 	%r99, %r11;
	mov.u32 	%r103, %r53;
	mov.u32 	%r104, %r9;
$L__BB3_7:
	.pragma "nounroll";
	cvt.s64.s32 	%rd12, %r96;
	add.s64 	%rd13, %rd12, %rd3;
	shl.b64 	%rd14, %rd13, 2;
	add.s64 	%rd15, %rd2, %rd14;
	ld.global.f32 	%f17, [%rd15];
	add.s64 	%rd16, %rd12, %rd4;
	shl.b64 	%rd17, %rd16, 2;
	add.s64 	%rd18, %rd1, %rd17;
	ld.global.f32 	%f18, [%rd18];
	sub.f32 	%f19, %f18, %f17;
	setp.lt.f32 	%p37, %f19, 0f00000000;
	neg.f32 	%f20, %f19;
	selp.f32 	%f21, %f20, %f19, %p37;
	setp.lt.f32 	%p38, %f112, %f21;
	selp.f32 	%f22, %f21, %f112, %p38;
	cvt.s64.s32 	%rd19, %r103;
	add.s64 	%rd20, %rd19, %rd3;
	shl.b64 	%rd21, %rd20, 2;
	add.s64 	%rd22, %rd2, %rd21;
	ld.global.f32 	%f23, [%rd22];
	add.s64 	%rd23, %rd19, %rd4;
	shl.b64 	%rd24, %rd23, 2;
	add.s64 	%rd25, %rd1, %rd24;
	ld.global.f32 	%f24, [%rd25];
	sub.f32 	%f25, %f24, %f23;
	setp.lt.f32 	%p39, %f25, 0f00000000;
	neg.f32 	%f26, %f25;
	selp.f32 	%f27, %f26, %f25, %p39;
	setp.lt.f32 	%p40, %f22, %f27;
	selp.f32 	%f28, %f27, %f22, %p40;
	cvt.s64.s32 	%rd26, %r102;
	add.s64 	%rd27, %rd26, %rd3;
	shl.b64 	%rd28, %rd27, 2;
	add.s64 	%rd29, %rd2, %rd28;
	ld.global.f32 	%f29, [%rd29];
	add.s64 	%rd30, %rd26, %rd4;
	shl.b64 	%rd31, %rd30, 2;
	add.s64 	%rd32, %rd1, %rd31;
	ld.global.f32 	%f30, [%rd32];
	sub.f32 	%f31, %f30, %f29;
	setp.lt.f32 	%p41, %f31, 0f00000000;
	neg.f32 	%f32, %f31;
	selp.f32 	%f33, %f32, %f31, %p41;
	setp.lt.f32 	%p42, %f28, %f33;
	selp.f32 	%f34, %f33, %f28, %p42;
	cvt.s64.s32 	%rd33, %r101;
	add.s64 	%rd34, %rd33, %rd3;
	shl.b64 	%rd35, %rd34, 2;
	add.s64 	%rd36, %rd2, %rd35;
	ld.global.f32 	%f35, [%rd36];
	add.s64 	%rd37, %rd33, %rd4;
	shl.b64 	%rd38, %rd37, 2;
	add.s64 	%rd39, %rd1, %rd38;
	ld.global.f32 	%f36, [%rd39];
	sub.f32 	%f37, %f36, %f35;
	setp.lt.f32 	%p43, %f37, 0f00000000;
	neg.f32 	%f38, %f37;
	selp.f32 	%f39, %f38, %f37, %p43;
	setp.lt.f32 	%p44, %f34, %f39;
	selp.f32 	%f40, %f39, %f34, %p44;
	cvt.s64.s32 	%rd40, %r100;
	add.s64 	%rd41, %rd40, %rd3;
	shl.b64 	%rd42, %rd41, 2;
	add.s64 	%rd43, %rd2, %rd42;
	ld.global.f32 	%f41, [%rd43];
	add.s64 	%rd44, %rd40, %rd4;
	shl.b64 	%rd45, %rd44, 2;
	add.s64 	%rd46, %rd1, %rd45;
	ld.global.f32 	%f42, [%rd46];
	sub.f32 	%f43, %f42, %f41;
	setp.lt.f32 	%p45, %f43, 0f00000000;
	neg.f32 	%f44, %f43;
	selp.f32 	%f45, %f44, %f43, %p45;
	setp.lt.f32 	%p46, %f40, %f45;
	selp.f32 	%f46, %f45, %f40, %p46;
	cvt.s64.s32 	%rd47, %r99;
	add.s64 	%rd48, %rd47, %rd3;
	shl.b64 	%rd49, %rd48, 2;
	add.s64 	%rd50, %rd2, %rd49;
	ld.global.f32 	%f47, [%rd50];
	add.s64 	%rd51, %rd47, %rd4;
	shl.b64 	%rd52, %rd51, 2;
	add.s64 	%rd53, %rd1, %rd52;
	ld.global.f32 	%f48, [%rd53];
	sub.f32 	%f49, %f48, %f47;
	setp.lt.f32 	%p47, %f49, 0f00000000;
	neg.f32 	%f50, %f49;
	selp.f32 	%f51, %f50, %f49, %p47;
	setp.lt.f32 	%p48, %f46, %f51;
	selp.f32 	%f52, %f51, %f46, %p48;
	cvt.s64.s32 	%rd54, %r98;
	add.s64 	%rd55, %rd54, %rd3;
	shl.b64 	%rd56, %rd55, 2;
	add.s64 	%rd57, %rd2, %rd56;
	ld.global.f32 	%f53, [%rd57];
	add.s64 	%rd58, %rd54, %rd4;
	shl.b64 	%rd59, %rd58, 2;
	add.s64 	%rd60, %rd1, %rd59;
	ld.global.f32 	%f54, [%rd60];
	sub.f32 	%f55, %f54, %f53;
	setp.lt.f32 	%p49, %f55, 0f00000000;
	neg.f32 	%f56, %f55;
	selp.f32 	%f57, %f56, %f55, %p49;
	setp.lt.f32 	%p50, %f52, %f57;
	selp.f32 	%f58, %f57, %f52, %p50;
	cvt.s64.s32 	%rd61, %r97;
	add.s64 	%rd62, %rd61, %rd3;
	shl.b64 	%rd63, %rd62, 2;
	add.s64 	%rd64, %rd2, %rd63;
	ld.global.f32 	%f59, [%rd64];
	add.s64 	%rd65, %rd61, %rd4;
	shl.b64 	%rd66, %rd65, 2;
	add.s64 	%rd67, %rd1, %rd66;
	ld.global.f32 	%f60, [%rd67];
	sub.f32 	%f61, %f60, %f59;
	setp.lt.f32 	%p51, %f61, 0f00000000;
	neg.f32 	%f62, %f61;
	selp.f32 	%f63, %f62, %f61, %p51;
	setp.lt.f32 	%p52, %f58, %f63;
	selp.f32 	%f112, %f63, %f58, %p52;
	add.s32 	%r104, %r104, 8;
	add.s32 	%r103, %r103, %r10;
	add.s32 	%r102, %r102, %r10;
	add.s32 	%r101, %r101, %r10;
	add.s32 	%r100, %r100, %r10;
	add.s32 	%r99, %r99, %r10;
	add.s32 	%r98, %r98, %r10;
	add.s32 	%r97, %r97, %r10;
	add.s32 	%r96, %r96, %r10;
	setp.eq.s32 	%p53, %r104, 0;
	mov.u32 	%r106, %r8;
	@%p53 bra 	$L__BB3_8;
	bra.uni 	$L__BB3_7;
$L__BB3_8:
	setp.eq.s32 	%p54, %r7, 0;
	@%p54 bra 	$L__BB3_16;
	add.s32 	%r82, %r7, -1;
	setp.lt.u32 	%p55, %r82, 3;
	@%p55 bra 	$L__BB3_11;
	mul.lo.s32 	%r83, %r106, %r53;
	cvt.s64.s32 	%rd68, %r83;
	add.s64 	%rd69, %rd68, %rd3;
	shl.b64 	%rd70, %rd69, 2;
	add.s64 	%rd71, %rd2, %rd70;
	ld.global.f32 	%f65, [%rd71];
	add.s64 	%rd72, %rd68, %rd4;
	shl.b64 	%rd73, %rd72, 2;
	add.s64 	%rd74, %rd1, %rd73;
	ld.global.f32 	%f66, [%rd74];
	sub.f32 	%f67, %f66, %f65;
	setp.lt.f32 	%p56, %f67, 0f00000000;
	neg.f32 	%f68, %f67;
	selp.f32 	%f69, %f68, %f67, %p56;
	setp.lt.f32 	%p57, %f112, %f69;
	selp.f32 	%f70, %f69, %f112, %p57;
	add.s32 	%r84, %r83, %r53;
	cvt.s64.s32 	%rd75, %r84;
	add.s64 	%rd76, %rd75, %rd3;
	shl.b64 	%rd77, %rd76, 2;
	add.s64 	%rd78, %rd2, %rd77;
	ld.global.f32 	%f71, [%rd78];
	add.s64 	%rd79, %rd75, %rd4;
	shl.b64 	%rd80, %rd79, 2;
	add.s64 	%rd81, %rd1, %rd80;
	ld.global.f32 	%f72, [%rd81];
	sub.f32 	%f73, %f72, %f71;
	setp.lt.f32 	%p58, %f73, 0f00000000;
	neg.f32 	%f74, %f73;
	selp.f32 	%f75, %f74, %f73, %p58;
	setp.lt.f32 	%p59, %f70, %f75;
	selp.f32 	%f76, %f75, %f70, %p59;
	add.s32 	%r85, %r84, %r53;
	cvt.s64.s32 	%rd82, %r85;
	add.s64 	%rd83, %rd82, %rd3;
	shl.b64 	%rd84, %rd83, 2;
	add.s64 	%rd85, %rd2, %rd84;
	ld.global.f32 	%f77, [%rd85];
	add.s64 	%rd86, %rd82, %rd4;
	shl.b64 	%rd87, %rd86, 2;
	add.s64 	%rd88, %rd1, %rd87;
	ld.global.f32 	%f78, [%rd88];
	sub.f32 	%f79, %f78, %f77;
	setp.lt.f32 	%p60, %f79, 0f00000000;
	neg.f32 	%f80, %f79;
	selp.f32 	%f81, %f80, %f79, %p60;
	setp.lt.f32 	%p61, %f76, %f81;
	selp.f32 	%f82, %f81, %f76, %p61;
	add.s32 	%r86, %r85, %r53;
	cvt.s64.s32 	%rd89, %r86;
	add.s64 	%rd90, %rd89, %rd3;
	shl.b64 	%rd91, %rd90, 2;
	add.s64 	%rd92, %rd2, %rd91;
	ld.global.f32 	%f83, [%rd92];
	add.s64 	%rd93, %rd89, %rd4;
	shl.b64 	%rd94, %rd93, 2;
	add.s64 	%rd95, %rd1, %rd94;
	ld.global.f32 	%f84, [%rd95];
	sub.f32 	%f85, %f84, %f83;
	setp.lt.f32 	%p62, %f85, 0f00000000;
	neg.f32 	%f86, %f85;
	selp.f32 	%f87, %f86, %f85, %p62;
	setp.lt.f32 	%p63, %f82, %f87;
	selp.f32 	%f112, %f87, %f82, %p63;
	add.s32 	%r106, %r106, 4;
$L__BB3_11:
	and.b32  	%r87, %r51, 3;
	setp.eq.s32 	%p64, %r87, 0;
	@%p64 bra 	$L__BB3_16;
	setp.eq.s32 	%p65, %r87, 1;
	@%p65 bra 	$L__BB3_14;
	mul.lo.s32 	%r88, %r106, %r53;
	cvt.s64.s32 	%rd96, %r88;
	add.s64 	%rd97, %rd96, %rd3;
	shl.b64 	%rd98, %rd97, 2;
	add.s64 	%rd99, %rd2, %rd98;
	ld.global.f32 	%f89, [%rd99];
	add.s64 	%rd100, %rd96, %rd4;
	shl.b64 	%rd101, %rd100, 2;
	add.s64 	%rd102, %rd1, %rd101;
	ld.global.f32 	%f90, [%rd102];
	sub.f32 	%f91, %f90, %f89;
	setp.lt.f32 	%p66, %f91, 0f00000000;
	neg.f32 	%f92, %f91;
	selp.f32 	%f93, %f92, %f91, %p66;
	setp.lt.f32 	%p67, %f112, %f93;
	selp.f32 	%f94, %f93, %f112, %p67;
	add.s32 	%r89, %r88, %r53;
	cvt.s64.s32 	%rd103, %r89;
	add.s64 	%rd104, %rd103, %rd3;
	shl.b64 	%rd105, %rd104, 2;
	add.s64 	%rd106, %rd2, %rd105;
	ld.global.f32 	%f95, [%rd106];
	add.s64 	%rd107, %rd103, %rd4;
	shl.b64 	%rd108, %rd107, 2;
	add.s64 	%rd109, %rd1, %rd108;
	ld.global.f32 	%f96, [%rd109];
	sub.f32 	%f97, %f96, %f95;
	setp.lt.f32 	%p68, %f97, 0f00000000;
	neg.f32 	%f98, %f97;
	selp.f32 	%f99, %f98, %f97, %p68;
	setp.lt.f32 	%p69, %f94, %f99;
	selp.f32 	%f112, %f99, %f94, %p69;
	add.s32 	%r106, %r106, 2;
$L__BB3_14:
	and.b32  	%r90, %r51, 1;
	setp.eq.b32 	%p70, %r90, 1;
	not.pred 	%p71, %p70;
	@%p71 bra 	$L__BB3_16;
	mul.lo.s32 	%r91, %r106, %r53;
	cvt.s64.s32 	%rd110, %r91;
	add.s64 	%rd111, %rd110, %rd3;
	shl.b64 	%rd112, %rd111, 2;
	add.s64 	%rd113, %rd2, %rd112;
	ld.global.f32 	%f100, [%rd113];
	add.s64 	%rd114, %rd110, %rd4;
	shl.b64 	%rd115, %rd114, 2;
	add.s64 	%rd116, %rd1, %rd115;
	ld.global.f32 	%f101, [%rd116];
	sub.f32 	%f102, %f101, %f100;
	setp.lt.f32 	%p72, %f102, 0f00000000;
	neg.f32 	%f103, %f102;
	selp.f32 	%f104, %f103, %f102, %p72;
	setp.lt.f32 	%p73, %f112, %f104;
	selp.f32 	%f112, %f104, %f112, %p73;
$L__BB3_16:
	setp.gtu.f32 	%p74, %f112, %f1;
	@%p74 bra 	$L__BB3_18;
	ld.shared.u32 	%r92, [%r3];
	add.s32 	%r93, %r92, 1;
	st.shared.u32 	[%r3], %r93;
$L__BB3_18:
	add.s32 	%r95, %r95, 1;
	setp.eq.s32 	%p75, %r95, %r52;
	@%p75 bra 	$L__BB3_35;
	bra.uni 	$L__BB3_4;
$L__BB3_19:
	and.b32  	%r42, %r52, 3;
	setp.lt.u32 	%p4, %r52, 4;
	mov.b32 	%r110, 0;
	@%p4 bra 	$L__BB3_30;
	and.b32  	%r110, %r52, 2147483644;
	mov.b32 	%r108, 0;
$L__BB3_21:
	setp.ltu.f32 	%p5, %f1, 0f00000000;
	setp.ge.s32 	%p6, %r108, %r5;
	setp.le.s32 	%p7, %r108, %r6;
	and.pred  	%p8, %p6, %p7;
	or.pred  	%p9, %p8, %p5;
	@%p9 bra 	$L__BB3_23;
	ld.shared.u32 	%r64, [%r3];
	add.s32 	%r65, %r64, 1;
	st.shared.u32 	[%r3], %r65;
$L__BB3_23:
	setp.ltu.f32 	%p10, %f1, 0f00000000;
	add.s32 	%r66, %r108, 1;
	setp.ge.s32 	%p11, %r66, %r5;
	setp.lt.s32 	%p12, %r108, %r6;
	and.pred  	%p13, %p11, %p12;
	or.pred  	%p14, %p13, %p10;
	@%p14 bra 	$L__BB3_25;
	ld.shared.u32 	%r67, [%r3];
	add.s32 	%r68, %r67, 1;
	st.shared.u32 	[%r3], %r68;
$L__BB3_25:
	setp.ltu.f32 	%p15, %f1, 0f00000000;
	add.s32 	%r69, %r108, 2;
	setp.ge.s32 	%p16, %r69, %r5;
	setp.le.s32 	%p17, %r69, %r6;
	and.pred  	%p18, %p16, %p17;
	or.pred  	%p19, %p18, %p15;
	@%p19 bra 	$L__BB3_27;
	ld.shared.u32 	%r70, [%r3];
	add.s32 	%r71, %r70, 1;
	st.shared.u32 	[%r3], %r71;
$L__BB3_27:
	setp.ltu.f32 	%p20, %f1, 0f00000000;
	add.s32 	%r72, %r108, 3;
	setp.ge.s32 	%p21, %r72, %r5;
	setp.le.s32 	%p22, %r72, %r6;
	and.pred  	%p23, %p21, %p22;
	or.pred  	%p24, %p23, %p20;
	@%p24 bra 	$L__BB3_29;
	ld.shared.u32 	%r73, [%r3];
	add.s32 	%r74, %r73, 1;
	st.shared.u32 	[%r3], %r74;
$L__BB3_29:
	add.s32 	%r108, %r108, 4;
	setp.ne.s32 	%p25, %r108, %r110;
	@%p25 bra 	$L__BB3_21;
$L__BB3_30:
	setp.eq.s32 	%p26, %r42, 0;
	@%p26 bra 	$L__BB3_35;
	mov.b32 	%r111, 0;
$L__BB3_32:
	.pragma "nounroll";
	setp.ltu.f32 	%p27, %f1, 0f00000000;
	setp.ge.s32 	%p28, %r110, %r5;
	setp.le.s32 	%p29, %r110, %r6;
	and.pred  	%p30, %p28, %p29;
	or.pred  	%p31, %p30, %p27;
	@%p31 bra 	$L__BB3_34;
	ld.shared.u32 	%r76, [%r3];
	add.s32 	%r77, %r76, 1;
	st.shared.u32 	[%r3], %r77;
$L__BB3_34:
	add.s32 	%r110, %r110, 1;
	add.s32 	%r111, %r111, 1;
	setp.ne.s32 	%p32, %r111, %r42;
	@%p32 bra 	$L__BB3_32;
$L__BB3_35:
	ld.param.u64 	%rd120, [_Z21kernelBFRSMultisharedPKfS0_PiiiiiS0__param_2];
	bar.sync 	0;
	ld.shared.u32 	%r94, [%r3];
	cvta.to.global.u64 	%rd117, %rd120;
	mul.wide.u32 	%rd118, %r2, 4;
	add.s64 	%rd119, %rd117, %rd118;
	st.global.u32 	[%rd119], %r94;
$L__BB3_36:
	ret;

}
	// .globl	_Z19kernelBFRSAllsharedPKfS0_PiiiiiS0_
.visible .entry _Z19kernelBFRSAllsharedPKfS0_PiiiiiS0_(
	.param .u64 .ptr .align 1 _Z19kernelBFRSAllsharedPKfS0_PiiiiiS0__param_0,
	.param .u64 .ptr .align 1 _Z19kernelBFRSAllsharedPKfS0_PiiiiiS0__param_1,
	.param .u64 .ptr .align 1 _Z19kernelBFRSAllsharedPKfS0_PiiiiiS0__param_2,
	.param .u32 _Z19kernelBFRSAllsharedPKfS0_PiiiiiS0__param_3,
	.param .u32 _Z19kernelBFRSAllsharedPKfS0_PiiiiiS0__param_4,
	.param .u32 _Z19kernelBFRSAllsharedPKfS0_PiiiiiS0__param_5,
	.param .u32 _Z19kernelBFRSAllsharedPKfS0_PiiiiiS0__param_6,
	.param .u64 .ptr .align 1 _Z19kernelBFRSAllsharedPKfS0_PiiiiiS0__param_7
)
{
	.reg .pred 	%p<76>;
	.reg .b32 	%r<111>;
	.reg .b32 	%f<113>;
	.reg .b64 	%rd<121>;

	ld.param.u64 	%rd7, [_Z19kernelBFRSAllsharedPKfS0_PiiiiiS0__param_0];
	ld.param.u64 	%rd8, [_Z19kernelBFRSAllsharedPKfS0_PiiiiiS0__param_1];
	ld.param.u32 	%r53, [_Z19kernelBFRSAllsharedPKfS0_PiiiiiS0__param_3];
	ld.param.u32 	%r54, [_Z19kernelBFRSAllsharedPKfS0_PiiiiiS0__param_4];
	ld.param.u32 	%r55, [_Z19kernelBFRSAllsharedPKfS0_PiiiiiS0__param_5];
	ld.param.u32 	%r56, [_Z19kernelBFRSAllsharedPKfS0_PiiiiiS0__param_6];
	ld.param.u64 	%rd6, [_Z19kernelBFRSAllsharedPKfS0_PiiiiiS0__param_7];
	cvta.to.global.u64 	%rd1, %rd8;
	cvta.to.global.u64 	%rd2, %rd7;
	mov.u32 	%r1, %tid.x;
	mov.u32 	%r57, %ntid.x;
	mov.u32 	%r58, %ctaid.x;
	mad.lo.s32 	%r2, %r57, %r58, %r1;
	setp.ge.u32 	%p1, %r2, %r55;
	@%p1 bra 	$L__BB4_36;
	cvta.to.global.u64 	%rd9, %rd6;
	shl.b32 	%r59, %r1, 2;
	mov.u32 	%r60, array;
	add.s32 	%r3, %r60, %r59;
	mov.b32 	%r61, 0;
	st.shared.u32 	[%r3], %r61;
	bar.sync 	0;
	mul.wide.u32 	%rd10, %r2, 4;
	add.s64 	%rd11, %rd9, %rd10;
	ld.global.f32 	%f1, [%rd11];
	rem.u32 	%r4, %r2, %r54;
	setp.lt.s32 	%p2, %r54, 1;
	@%p2 bra 	$L__BB4_35;
	sub.s32 	%r5, %r4, %r56;
	add.s32 	%r6, %r4, %r56;
	cvt.s64.s32 	%rd3, %r2;
	setp.lt.s32 	%p3, %r53, 1;
	@%p3 bra 	$L__BB4_19;
	and.b32  	%r7, %r53, 7;
	and.b32  	%r8, %r53, 3;
	and.b32  	%r9, %r53, 2147483640;
	neg.s32 	%r10, %r9;
	shl.b32 	%r11, %r55, 3;
	mul.lo.s32 	%r12, %r55, 7;
	sub.s32 	%r13, %r2, %r4;
	mov.b32 	%r94, 0;
$L__BB4_4:
	setp.ge.s32 	%p33, %r94, %r5;
	setp.le.s32 	%p34, %r94, %r6;
	and.pred  	%p35, %p33, %p34;
	@%p35 bra 	$L__BB4_18;
	setp.lt.u32 	%p36, %r53, 8;
	add.s32 	%r80, %r13, %r94;
	cvt.s64.s32 	%rd4, %r80;
	mov.f32 	%f112, 0f00000000;
	mov.b32 	%r105, 0;
	@%p36 bra 	$L__BB4_8;
	mul.lo.s32 	%r98, %r55, 5;
	mul.lo.s32 	%r97, %r55, 6;
	mul.lo.s32 	%r100, %r55, 3;
	shl.b32 	%r99, %r55, 2;
	shl.b32 	%r101, %r55, 1;
	mov.f32 	%f112, 0f00000000;
	mov.b32 	%r95, 0;
	mov.u32 	%r96, %r12;
	mov.u32 	%r102, %r55;
	mov.u32 	%r103, %r10;
$L__BB4_7:
	.pragma "nounroll";
	cvt.s64.s32 	%rd12, %r95;
	add.s64 	%rd13, %rd12, %rd3;
	shl.b64 	%rd14, %rd13, 2;
	add.s64 	%rd15, %rd2, %rd14;
	ld.global.f32 	%f17, [%rd15];
	add.s64 	%rd16, %rd12, %rd4;
	shl.b64 	%rd17, %rd16, 2;
	add.s64 	%rd18, %rd1, %rd17;
	ld.global.f32 	%f18, [%rd18];
	sub.f32 	%f19, %f18, %f17;
	setp.lt.f32 	%p37, %f19, 0f00000000;
	neg.f32 	%f20, %f19;
	selp.f32 	%f21, %f20, %f19, %p37;
	setp.lt.f32 	%p38, %f112, %f21;
	selp.f32 	%f22, %f21, %f112, %p38;
	cvt.s64.s32 	%rd19, %r102;
	add.s64 	%rd20, %rd19, %rd3;
	shl.b64 	%rd21, %rd20, 2;
	add.s64 	%rd22, %rd2, %rd21;
	ld.global.f32 	%f23, [%rd22];
	add.s64 	%rd23, %rd19, %rd4;
	shl.b64 	%rd24, %rd23, 2;
	add.s64 	%rd25, %rd1, %rd24;
	ld.global.f32 	%f24, [%rd25];
	sub.f32 	%f25, %f24, %f23;
	setp.lt.f32 	%p39, %f25, 0f00000000;
	neg.f32 	%f26, %f25;
	selp.f32 	%f27, %f26, %f25, %p39;
	setp.lt.f32 	%p40, %f22, %f27;
	selp.f32 	%f28, %f27, %f22, %p40;
	cvt.s64.s32 	%rd26, %r101;
	add.s64 	%rd27, %rd26, %rd3;
	shl.b64 	%rd28, %rd27, 2;
	add.s64 	%rd29, %rd2, %rd28;
	ld.global.f32 	%f29, [%rd29];
	add.s64 	%rd30, %rd26, %rd4;
	shl.b64 	%rd31, %rd30, 2;
	add.s64 	%rd32, %rd1, %rd31;
	ld.global.f32 	%f30, [%rd32];
	sub.f32 	%f31, %f30, %f29;
	setp.lt.f32 	%p41, %f31, 0f00000000;
	neg.f32 	%f32, %f31;
	selp.f32 	%f33, %f32, %f31, %p41;
	setp.lt.f32 	%p42, %f28, %f33;
	selp.f32 	%f34, %f33, %f28, %p42;
	cvt.s64.s32 	%rd33, %r100;
	add.s64 	%rd34, %rd33, %rd3;
	shl.b64 	%rd35, %rd34, 2;
	add.s64 	%rd36, %rd2, %rd35;
	ld.global.f32 	%f35, [%rd36];
	add.s64 	%rd37, %rd33, %rd4;
	shl.b64 	%rd38, %rd37, 2;
	add.s64 	%rd39, %rd1, %rd38;
	ld.global.f32 	%f36, [%rd39];
	sub.f32 	%f37, %f36, %f35;
	setp.lt.f32 	%p43, %f37, 0f00000000;
	neg.f32 	%f38, %f37;
	selp.f32 	%f39, %f38, %f37, %p43;
	setp.lt.f32 	%p44, %f34, %f39;
	selp.f32 	%f40, %f39, %f34, %p44;
	cvt.s64.s32 	%rd40, %r99;
	add.s64 	%rd41, %rd40, %rd3;
	shl.b64 	%rd42, %rd41, 2;
	add.s64 	%rd43, %rd2, %rd42;
	ld.global.f32 	%f41, [%rd43];
	add.s64 	%rd44, %rd40, %rd4;
	shl.b64 	%rd45, %rd44, 2;
	add.s64 	%rd46, %rd1, %rd45;
	ld.global.f32 	%f42, [%rd46];
	sub.f32 	%f43, %f42, %f41;
	setp.lt.f32 	%p45, %f43, 0f00000000;
	neg.f32 	%f44, %f43;
	selp.f32 	%f45, %f44, %f43, %p45;
	setp.lt.f32 	%p46, %f40, %f45;
	selp.f32 	%f46, %f45, %f40, %p46;
	cvt.s64.s32 	%rd47, %r98;
	add.s64 	%rd48, %rd47, %rd3;
	shl.b64 	%rd49, %rd48, 2;
	add.s64 	%rd50, %rd2, %rd49;
	ld.global.f32 	%f47, [%rd50];
	add.s64 	%rd51, %rd47, %rd4;
	shl.b64 	%rd52, %rd51, 2;
	add.s64 	%rd53, %rd1, %rd52;
	ld.global.f32 	%f48, [%rd53];
	sub.f32 	%f49, %f48, %f47;
	setp.lt.f32 	%p47, %f49, 0f00000000;
	neg.f32 	%f50, %f49;
	selp.f32 	%f51, %f50, %f49, %p47;
	setp.lt.f32 	%p48, %f46, %f51;
	selp.f32 	%f52, %f51, %f46, %p48;
	cvt.s64.s32 	%rd54, %r97;
	add.s64 	%rd55, %rd54, %rd3;
	shl.b64 	%rd56, %rd55, 2;
	add.s64 	%rd57, %rd2, %rd56;
	ld.global.f32 	%f53, [%rd57];
	add.s64 	%rd58, %rd54, %rd4;
	shl.b64 	%rd59, %rd58, 2;
	add.s64 	%rd60, %rd1, %rd59;
	ld.global.f32 	%f54, [%rd60];
	sub.f32 	%f55, %f54, %f53;
	setp.lt.f32 	%p49, %f55, 0f00000000;
	neg.f32 	%f56, %f55;
	selp.f32 	%f57, %f56, %f55, %p49;
	setp.lt.f32 	%p50, %f52, %f57;
	selp.f32 	%f58, %f57, %f52, %p50;
	cvt.s64.s32 	%rd61, %r96;
	add.s64 	%rd62, %rd61, %rd3;
	shl.b64 	%rd63, %rd62, 2;
	add.s64 	%rd64, %rd2, %rd63;
	ld.global.f32 	%f59, [%rd64];
	add.s64 	%rd65, %rd61, %rd4;
	shl.b64 	%rd66, %rd65, 2;
	add.s64 	%rd67, %rd1, %rd66;
	ld.global.f32 	%f60, [%rd67];
	sub.f32 	%f61, %f60, %f59;
	setp.lt.f32 	%p51, %f61, 0f00000000;
	neg.f32 	%f62, %f61;
	selp.f32 	%f63, %f62, %f61, %p51;
	setp.lt.f32 	%p52, %f58, %f63;
	selp.f32 	%f112, %f63, %f58, %p52;
	add.s32 	%r103, %r103, 8;
	add.s32 	%r102, %r102, %r11;
	add.s32 	%r101, %r101, %r11;
	add.s32 	%r100, %r100, %r11;
	add.s32 	%r99, %r99, %r11;
	add.s32 	%r98, %r98, %r11;
	add.s32 	%r97, %r97, %r11;
	add.s32 	%r96, %r96, %r11;
	add.s32 	%r95, %r95, %r11;
	setp.eq.s32 	%p53, %r103, 0;
	mov.u32 	%r105, %r9;
	@%p53 bra 	$L__BB4_8;
	bra.uni 	$L__BB4_7;
$L__BB4_8:
	setp.eq.s32 	%p54, %r7, 0;
	@%p54 bra 	$L__BB4_16;
	add.s32 	%r82, %r7, -1;
	setp.lt.u32 	%p55, %r82, 3;
	@%p55 bra 	$L__BB4_11;
	mul.lo.s32 	%r83, %r105, %r55;
	cvt.s64.s32 	%rd68, %r83;
	add.s64 	%rd69, %rd68, %rd3;
	shl.b64 	%rd70, %rd69, 2;
	add.s64 	%rd71, %rd2, %rd70;
	ld.global.f32 	%f65, [%rd71];
	add.s64 	%rd72, %rd68, %rd4;
	shl.b64 	%rd73, %rd72, 2;
	add.s64 	%rd74, %rd1, %rd73;
	ld.global.f32 	%f66, [%rd74];
	sub.f32 	%f67, %f66, %f65;
	setp.lt.f32 	%p56, %f67, 0f00000000;
	neg.f32 	%f68, %f67;
	selp.f32 	%f69, %f68, %f67, %p56;
	setp.lt.f32 	%p57, %f112, %f69;
	selp.f32 	%f70, %f69, %f112, %p57;
	add.s32 	%r84, %r83, %r55;
	cvt.s64.s32 	%rd75, %r84;
	add.s64 	%rd76, %rd75, %rd3;
	shl.b64 	%rd77, %rd76, 2;
	add.s64 	%rd78, %rd2, %rd77;
	ld.global.f32 	%f71, [%rd78];
	add.s64 	%rd79, %rd75, %rd4;
	shl.b64 	%rd80, %rd79, 2;
	add.s64 	%rd81, %rd1, %rd80;
	ld.global.f32 	%f72, [%rd81];
	sub.f32 	%f73, %f72, %f71;
	setp.lt.f32 	%p58, %f73, 0f00000000;
	neg.f32 	%f74, %f73;
	selp.f32 	%f75, %f74, %f73, %p58;
	setp.lt.f32 	%p59, %f70, %f75;
	selp.f32 	%f76, %f75, %f70, %p59;
	add.s32 	%r85, %r84, %r55;
	cvt.s64.s32 	%rd82, %r85;
	add.s64 	%rd83, %rd82, %rd3;
	shl.b64 	%rd84, %rd83, 2;
	add.s64 	%rd85, %rd2, %rd84;
	ld.global.f32 	%f77, [%rd85];
	add.s64 	%rd86, %rd82, %rd4;
	shl.b64 	%rd87, %rd86, 2;
	add.s64 	%rd88, %rd1, %rd87;
	ld.global.f32 	%f78, [%rd88];
	sub.f32 	%f79, %f78, %f77;
	setp.lt.f32 	%p60, %f79, 0f00000000;
	neg.f32 	%f80, %f79;
	selp.f32 	%f81, %f80, %f79, %p60;
	setp.lt.f32 	%p61, %f76, %f81;
	selp.f32 	%f82, %f81, %f76, %p61;
	add.s32 	%r86, %r85, %r55;
	cvt.s64.s32 	%rd89, %r86;
	add.s64 	%rd90, %rd89, %rd3;
	shl.b64 	%rd91, %rd90, 2;
	add.s64 	%rd92, %rd2, %rd91;
	ld.global.f32 	%f83, [%rd92];
	add.s64 	%rd93, %rd89, %rd4;
	shl.b64 	%rd94, %rd93, 2;
	add.s64 	%rd95, %rd1, %rd94;
	ld.global.f32 	%f84, [%rd95];
	sub.f32 	%f85, %f84, %f83;
	setp.lt.f32 	%p62, %f85, 0f00000000;
	neg.f32 	%f86, %f85;
	selp.f32 	%f87, %f86, %f85, %p62;
	setp.lt.f32 	%p63, %f82, %f87;
	selp.f32 	%f112, %f87, %f82, %p63;
	add.s32 	%r105, %r105, 4;
$L__BB4_11:
	setp.eq.s32 	%p64, %r8, 0;
	@%p64 bra 	$L__BB4_16;
	setp.eq.s32 	%p65, %r8, 1;
	@%p65 bra 	$L__BB4_14;
	mul.lo.s32 	%r87, %r105, %r55;
	cvt.s64.s32 	%rd96, %r87;
	add.s64 	%rd97, %rd96, %rd3;
	shl.b64 	%rd98, %rd97, 2;
	add.s64 	%rd99, %rd2, %rd98;
	ld.global.f32 	%f89, [%rd99];
	add.s64 	%rd100, %rd96, %rd4;
	shl.b64 	%rd101, %rd100, 2;
	add.s64 	%rd102, %rd1, %rd101;
	ld.global.f32 	%f90, [%rd102];
	sub.f32 	%f91, %f90, %f89;
	setp.lt.f32 	%p66, %f91, 0f00000000;
	neg.f32 	%f92, %f91;
	selp.f32 	%f93, %f92, %f91, %p66;
	setp.lt.f32 	%p67, %f112, %f93;
	selp.f32 	%f94, %f93, %f112, %p67;
	add.s32 	%r88, %r87, %r55;
	cvt.s64.s32 	%rd103, %r88;
	add.s64 	%rd104, %rd103, %rd3;
	shl.b64 	%rd105, %rd104, 2;
	add.s64 	%rd106, %rd2, %rd105;
	ld.global.f32 	%f95, [%rd106];
	add.s64 	%rd107, %rd103, %rd4;
	shl.b64 	%rd108, %rd107, 2;
	add.s64 	%rd109, %rd1, %rd108;
	ld.global.f32 	%f96, [%rd109];
	sub.f32 	%f97, %f96, %f95;
	setp.lt.f32 	%p68, %f97, 0f00000000;
	neg.f32 	%f98, %f97;
	selp.f32 	%f99, %f98, %f97, %p68;
	setp.lt.f32 	%p69, %f94, %f99;
	selp.f32 	%f112, %f99, %f94, %p69;
	add.s32 	%r105, %r105, 2;
$L__BB4_14:
	and.b32  	%r89, %r53, 1;
	setp.eq.b32 	%p70, %r89, 1;
	not.pred 	%p71, %p70;
	@%p71 bra 	$L__BB4_16;
	mul.lo.s32 	%r90, %r105, %r55;
	cvt.s64.s32 	%rd110, %r90;
	add.s64 	%rd111, %rd110, %rd3;
	shl.b64 	%rd112, %rd111, 2;
	add.s64 	%rd113, %rd2, %rd112;
	ld.global.f32 	%f100, [%rd113];
	add.s64 	%rd114, %rd110, %rd4;
	shl.b64 	%rd115, %rd114, 2;
	add.s64 	%rd116, %rd1, %rd115;
	ld.global.f32 	%f101, [%rd116];
	sub.f32 	%f102, %f101, %f100;
	setp.lt.f32 	%p72, %f102, 0f00000000;
	neg.f32 	%f103, %f102;
	selp.f32 	%f104, %f103, %f102, %p72;
	setp.lt.f32 	%p73, %f112, %f104;
	selp.f32 	%f112, %f104, %f112, %p73;
$L__BB4_16:
	setp.gtu.f32 	%p74, %f112, %f1;
	@%p74 bra 	$L__BB4_18;
	ld.shared.u32 	%r91, [%r3];
	add.s32 	%r92, %r91, 1;
	st.shared.u32 	[%r3], %r92;
$L__BB4_18:
	add.s32 	%r94, %r94, 1;
	setp.eq.s32 	%p75, %r94, %r54;
	@%p75 bra 	$L__BB4_35;
	bra.uni 	$L__BB4_4;
$L__BB4_19:
	and.b32  	%r44, %r54, 3;
	setp.lt.u32 	%p4, %r54, 4;
	mov.b32 	%r109, 0;
	@%p4 bra 	$L__BB4_30;
	and.b32  	%r109, %r54, 2147483644;
	mov.b32 	%r107, 0;
$L__BB4_21:
	setp.ltu.f32 	%p5, %f1, 0f00000000;
	setp.ge.s32 	%p6, %r107, %r5;
	setp.le.s32 	%p7, %r107, %r6;
	and.pred  	%p8, %p6, %p7;
	or.pred  	%p9, %p8, %p5;
	@%p9 bra 	$L__BB4_23;
	ld.shared.u32 	%r64, [%r3];
	add.s32 	%r65, %r64, 1;
	st.shared.u32 	[%r3], %r65;
$L__BB4_23:
	setp.ltu.f32 	%p10, %f1, 0f00000000;
	add.s32 	%r66, %r107, 1;
	setp.ge.s32 	%p11, %r66, %r5;
	setp.lt.s32 	%p12, %r107, %r6;
	and.pred  	%p13, %p11, %p12;
	or.pred  	%p14, %p13, %p10;
	@%p14 bra 	$L__BB4_25;
	ld.shared.u32 	%r67, [%r3];
	add.s32 	%r68, %r67, 1;
	st.shared.u32 	[%r3], %r68;
$L__BB4_25:
	setp.ltu.f32 	%p15, %f1, 0f00000000;
	add.s32 	%r69, %r107, 2;
	setp.ge.s32 	%p16, %r69, %r5;
	setp.le.s32 	%p17, %r69, %r6;
	and.pred  	%p18, %p16, %p17;
	or.pred  	%p19, %p18, %p15;
	@%p19 bra 	$L__BB4_27;
	ld.shared.u32 	%r70, [%r3];
	add.s32 	%r71, %r70, 1;
	st.shared.u32 	[%r3], %r71;
$L__BB4_27:
	setp.ltu.f32 	%p20, %f1, 0f00000000;
	add.s32 	%r72, %r107, 3;
	setp.ge.s32 	%p21, %r72, %r5;
	setp.le.s32 	%p22, %r72, %r6;
	and.pred  	%p23, %p21, %p22;
	or.pred  	%p24, %p23, %p20;
	@%p24 bra 	$L__BB4_29;
	ld.shared.u32 	%r73, [%r3];
	add.s32 	%r74, %r73, 1;
	st.shared.u32 	[%r3], %r74;
$L__BB4_29:
	add.s32 	%r107, %r107, 4;
	setp.ne.s32 	%p25, %r107, %r109;
	@%p25 bra 	$L__BB4_21;
$L__BB4_30:
	setp.eq.s32 	%p26, %r44, 0;
	@%p26 bra 	$L__BB4_35;
	mov.b32 	%r110, 0;
$L__BB4_32:
	.pragma "nounroll";
	setp.ltu.f32 	%p27, %f1, 0f00000000;
	setp.ge.s32 	%p28, %r109, %r5;
	setp.le.s32 	%p29, %r109, %r6;
	and.pred  	%p30, %p28, %p29;
	or.pred  	%p31, %p30, %p27;
	@%p31 bra 	$L__BB4_34;
	ld.shared.u32 	%r76, [%r3];
	add.s32 	%r77, %r76, 1;
	st.shared.u32 	[%r3], %r77;
$L__BB4_34:
	add.s32 	%r109, %r109, 1;
	add.s32 	%r110, %r110, 1;
	setp.ne.s32 	%p32, %r110, %r44;
	@%p32 bra 	$L__BB4_32;
$L__BB4_35:
	ld.param.u64 	%rd120, [_Z19kernelBFRSAllsharedPKfS0_PiiiiiS0__param_2];
	bar.sync 	0;
	ld.shared.u32 	%r93, [%r3];
	cvta.to.global.u64 	%rd117, %rd120;
	mul.wide.u32 	%rd118, %r2, 4;
	add.s64 	%rd119, %rd117, %rd118;
	st.global.u32 	[%rd119], %r93;
$L__BB4_36:
	ret;

}


// ===== COMPILED SASS (sm_100) =====

	.target	sm_100

	.elftype	@"ET_EXEC"


//--------------------- .note.nv.tkinfo           --------------------------
	.section	.note.nv.tkinfo,"",@"SHT_NOTE"
	.sectionflags	@"SHF_NOTE_NV_TKINFO"
	.tkinfo
        /*0018*/ 	.word	0x00000002
        /*0030*/ 	.string	""
        /*0030*/ 	.string	"ptxas"
        /*0030*/ 	.string	"Cuda compilation tools, release 13.0, V13.0.88"
        /*0030*/ 	.string	"Build cuda_13.0.r13.0/compiler.36424714_0"
        /*0030*/ 	.string	"-arch sm_100 -m 64 "



//--------------------- .note.nv.cuinfo           --------------------------
	.section	.note.nv.cuinfo,"",@"SHT_NOTE"
	.sectionflags	@"SHF_NOTE_NV_CUINFO"
        /*0018*/ 	.short	0x0002
        /*001a*/ 	.short	0x0064
        /*001c*/ 	.short	0x0082
	.zero		2


//--------------------- .nv.info                  --------------------------
	.section	.nv.info,"",@"SHT_CUDA_INFO"
	.align	4


	//----- nvinfo : EIATTR_REGCOUNT
	.align		4
        /*0000*/ 	.byte	0x04, 0x2f
        /*0002*/ 	.short	(.L_1 - .L_0)
	.align		4
.L_0:
        /*0004*/ 	.word	index@(_Z15kernelKNNsharedPKfS0_PiPfiiiii)
        /*0008*/ 	.word	0x00000020


	//----- nvinfo : EIATTR_FRAME_SIZE
	.align		4
.L_1:
        /*000c*/ 	.byte	0x04, 0x11
        /*000e*/ 	.short	(.L_3 - .L_2)
	.align		4
.L_2:
        /*0010*/ 	.word	index@(_Z15kernelKNNsharedPKfS0_PiPfiiiii)
        /*0014*/ 	.word	0x00000000


	//----- nvinfo : EIATTR_REGCOUNT
	.align		4
.L_3:
        /*0018*/ 	.byte	0x04, 0x2f
        /*001a*/ 	.short	(.L_5 - .L_4)
	.align		4
.L_4:
        /*001c*/ 	.word	index@(_Z9kernelKNNPKfS0_PiPfiiiii)
        /*0020*/ 	.word	0x00000028


	//----- nvinfo : EIATTR_FRAME_SIZE
	.align		4
.L_5:
        /*0024*/ 	.byte	0x04, 0x11
        /*0026*/ 	.short	(.L_7 - .L_6)
	.align		4
.L_6:
        /*0028*/ 	.word	index@(_Z9kernelKNNPKfS0_PiPfiiiii)
        /*002c*/ 	.word	0x00000050


	//----- nvinfo : EIATTR_REGCOUNT
	.align		4
.L_7:
        /*0030*/ 	.byte	0x04, 0x2f
        /*0032*/ 	.short	(.L_9 - .L_8)
	.align		4
.L_8:
        /*0034*/ 	.word	index@(_Z16kernelBFRSsharedPKfS0_Piiiiif)
        /*0038*/ 	.word	0x00000020


	//----- nvinfo : EIATTR_FRAME_SIZE
	.align		4
.L_9:
        /*003c*/ 	.byte	0x04, 0x11
        /*003e*/ 	.short	(.L_11 - .L_10)
	.align		4
.L_10:
        /*0040*/ 	.word	index@(_Z16kernelBFRSsharedPKfS0_Piiiiif)
        /*0044*/ 	.word	0x00000000


	//----- nvinfo : EIATTR_REGCOUNT
	.align		4
.L_11:
        /*0048*/ 	.byte	0x04, 0x2f
        /*004a*/ 	.short	(.L_13 - .L_12)
	.align		4
.L_12:
        /*004c*/ 	.word	index@(_Z21kernelBFRSMultisharedPKfS0_PiiiiiS0_)
        /*0050*/ 	.word	0x00000020


	//----- nvinfo : EIATTR_FRAME_SIZE
	.align		4
.L_13:
        /*0054*/ 	.byte	0x04, 0x11
        /*0056*/ 	.short	(.L_15 - .L_14)
	.align		4
.L_14:
        /*0058*/ 	.word	index@(_Z21kernelBFRSMultisharedPKfS0_PiiiiiS0_)
        /*005c*/ 	.word	0x00000000


	//----- nvinfo : EIATTR_REGCOUNT
	.align		4
.L_15:
        /*0060*/ 	.byte	0x04, 0x2f
        /*0062*/ 	.short	(.L_17 - .L_16)
	.align		4
.L_16:
        /*0064*/ 	.word	index@(_Z19kernelBFRSAllsharedPKfS0_PiiiiiS0_)
        /*0068*/ 	.word	0x00000020


	//----- nvinfo : EIATTR_FRAME_SIZE
	.align		4
.L_17:
        /*006c*/ 	.byte	0x04, 0x11
        /*006e*/ 	.short	(.L_19 - .L_18)
	.align		4
.L_18:
        /*0070*/ 	.word	index@(_Z19kernelBFRSAllsharedPKfS0_PiiiiiS0_)
        /*0074*/ 	.word	0x00000000


	//----- nvinfo : EIATTR_MIN_STACK_SIZE
	.align		4
.L_19:
        /*0078*/ 	.byte	0x04, 0x12
        /*007a*/ 	.short	(.L_21 - .L_20)
	.align		4
.L_20:
        /*007c*/ 	.word	index@(_Z19kernelBFRSAllsharedPKfS0_PiiiiiS0_)
        /*0080*/ 	.word	0x00000000


	//----- nvinfo : EIATTR_MIN_STACK_SIZE
	.align		4
.L_21:
        /*0084*/ 	.byte	0x04, 0x12
        /*0086*/ 	.short	(.L_23 - .L_22)
	.align		4
.L_22:
        /*0088*/ 	.word	index@(_Z21kernelBFRSMultisharedPKfS0_PiiiiiS0_)
        /*008c*/ 	.word	0x00000000


	//----- nvinfo : EIATTR_MIN_STACK_SIZE
	.align		4
.L_23:
        /*0090*/ 	.byte	0x04, 0x12
        /*0092*/ 	.short	(.L_25 - .L_24)
	.align		4
.L_24:
        /*0094*/ 	.word	index@(_Z16kernelBFRSsharedPKfS0_Piiiiif)
        /*0098*/ 	.word	0x00000000


	//----- nvinfo : EIATTR_MIN_STACK_SIZE
	.align		4
.L_25:
        /*009c*/ 	.byte	0x04, 0x12
        /*009e*/ 	.short	(.L_27 - .L_26)
	.align		4
.L_26:
        /*00a0*/ 	.word	index@(_Z9kernelKNNPKfS0_PiPfiiiii)
        /*00a4*/ 	.word	0x00000050


	//----- nvinfo : EIATTR_MIN_STACK_SIZE
	.align		4
.L_27:
        /*00a8*/ 	.byte	0x04, 0x12
        /*00aa*/ 	.short	(.L_29 - .L_28)
	.align		4
.L_28:
        /*00ac*/ 	.word	index@(_Z15kernelKNNsharedPKfS0_PiPfiiiii)
        /*00b0*/ 	.word	0x00000000
.L_29:


//--------------------- .nv.compat                --------------------------
	.section	.nv.compat,"",@"SHT_CUDA_COMPAT_INFO"
	.align	4
        /*0000*/ 	.byte	0x02, 0x09, 0x00, 0x00, 0x02, 0x02, 0x01, 0x00, 0x02, 0x05, 0x05, 0x00, 0x03, 0x07, 0x01, 0x01
        /*0010*/ 	.byte	0x02, 0x03, 0x00, 0x00, 0x02, 0x06, 0x01, 0x00, 0x04, 0x0b, 0x08, 0x00, 0x09, 0x00, 0x00, 0x00
        /*0020*/ 	.byte	0x00, 0x00, 0x00, 0x00


//--------------------- .nv.info._Z19kernelBFRSAllsharedPKfS0_PiiiiiS0_ --------------------------
	.section	.nv.info._Z19kernelBFRSAllsharedPKfS0_PiiiiiS0_,"",@"SHT_CUDA_INFO"
	.sectionflags	@""
	.align	4


	//----- nvinfo : EIATTR_CUDA_API_VERSION
	.align		4
        /*0000*/ 	.byte	0x04, 0x37
        /*0002*/ 	.short	(.L_31 - .L_30)
.L_30:
        /*0004*/ 	.word	0x00000082


	//----- nvinfo : EIATTR_KPARAM_INFO
	.align		4
.L_31:
        /*0008*/ 	.byte	0x04, 0x17
        /*000a*/ 	.short	(.L_33 - .L_32)
.L_32:
        /*000c*/ 	.word	0x00000000
        /*0010*/ 	.short	0x0007
        /*0012*/ 	.short	0x0028
        /*0014*/ 	.byte	0x00, 0xf5, 0x21, 0x00


	//----- nvinfo : EIATTR_KPARAM_INFO
	.align		4
.L_33:
        /*0018*/ 	.byte	0x04, 0x17
        /*001a*/ 	.short	(.L_35 - .L_34)
.L_34:
        /*001c*/ 	.word	0x00000000
        /*0020*/ 	.short	0x0006
        /*0022*/ 	.short	0x0024
        /*0024*/ 	.byte	0x00, 0xf0, 0x11, 0x00


	//----- nvinfo : EIATTR_KPARAM_INFO
	.align		4
.L_35:
        /*0028*/ 	.byte	0x04, 0x17
        /*002a*/ 	.short	(.L_37 - .L_36)
.L_36:
        /*002c*/ 	.word	0x00000000
        /*0030*/ 	.short	0x0005
        /*0032*/ 	.short	0x0020
        /*0034*/ 	.byte	0x00, 0xf0, 0x11, 0x00


	//----- nvinfo : EIATTR_KPARAM_INFO
	.align		4
.L_37:
        /*0038*/ 	.byte	0x04, 0x17
        /*003a*/ 	.short	(.L_39 - .L_38)
.L_38:
        /*003c*/ 	.word	0x00000000
        /*0040*/ 	.short	0x0004
        /*0042*/ 	.short	0x001c
        /*0044*/ 	.byte	0x00, 0xf0, 0x11, 0x00


	//----- nvinfo : EIATTR_KPARAM_INFO
	.align		4
.L_39:
        /*0048*/ 	.byte	0x04, 0x17
        /*004a*/ 	.short	(.L_41 - .L_40)
.L_40:
        /*004c*/ 	.word	0x00000000
        /*0050*/ 	.short	0x0003
        /*0052*/ 	.short	0x0018
        /*0054*/ 	.byte	0x00, 0xf0, 0x11, 0x00


	//----- nvinfo : EIATTR_KPARAM_INFO
	.align		4
.L_41:
        /*0058*/ 	.byte	0x04, 0x17
        /*005a*/ 	.short	(.L_43 - .L_42)
.L_42:
        /*005c*/ 	.word	0x00000000
        /*0060*/ 	.short	0x0002
        /*0062*/ 	.short	0x0010
        /*0064*/ 	.byte	0x00, 0xf5, 0x21, 0x00


	//----- nvinfo : EIATTR_KPARAM_INFO
	.align		4
.L_43:
        /*0068*/ 	.byte	0x04, 0x17
        /*006a*/ 	.short	(.L_45 - .L_44)
.L_44:
        /*006c*/ 	.word	0x00000000
        /*0070*/ 	.short	0x0001
        /*0072*/ 	.short	0x0008
        /*0074*/ 	.byte	0x00, 0xf5, 0x21, 0x00


	//----- nvinfo : EIATTR_KPARAM_INFO
	.align		4
.L_45:
        /*0078*/ 	.byte	0x04, 0x17
        /*007a*/ 	.short	(.L_47 - .L_46)
.L_46:
        /*007c*/ 	.word	0x00000000
        /*0080*/ 	.short	0x0000
        /*0082*/ 	.short	0x0000
        /*0084*/ 	.byte	0x00, 0xf5, 0x21, 0x00


	//----- nvinfo : EIATTR_SPARSE_MMA_MASK
	.align		4
.L_47:
        /*0088*/ 	.byte	0x03, 0x50
        /*008a*/ 	.short	0x0000


	//----- nvinfo : EIATTR_MAXREG_COUNT
	.align		4
        /*008c*/ 	.byte	0x03, 0x1b
        /*008e*/ 	.short	0x00ff


	//----- nvinfo : EIATTR_NUM_BARRIERS
	.align		4
        /*0090*/ 	.byte	0x02, 0x4c
        /*0092*/ 	.byte	0x01
	.zero		1


	//----- nvinfo : EIATTR_MERCURY_ISA_VERSION
	.align		4
        /*0094*/ 	.byte	0x03, 0x5f
        /*0096*/ 	.short	0x0101


	//----- nvinfo : EIATTR_VRC_CTA_INIT_COUNT
	.align		4
        /*0098*/ 	.byte	0x02, 0x4a
	.zero		1
	.zero		1


	//----- nvinfo : EIATTR_EXIT_INSTR_OFFSETS
	.align		4
        /*009c*/ 	.byte	0x04, 0x1c
        /*009e*/ 	.short	(.L_49 - .L_48)


	//   ....[0]....
.L_48:
        /*00a0*/ 	.word	0x00000070


	//   ....[1]....
        /*00a4*/ 	.word	0x00001b50


	//----- nvinfo : EIATTR_CRS_STACK_SIZE
	.align		4
.L_49:
        /*00a8*/ 	.byte	0x04, 0x1e
        /*00aa*/ 	.short	(.L_51 - .L_50)
.L_50:
        /*00ac*/ 	.word	0x00000000


	//----- nvinfo : EIATTR_CBANK_PARAM_SIZE
	.align		4
.L_51:
        /*00b0*/ 	.byte	0x03, 0x19
        /*00b2*/ 	.short	0x0030


	//----- nvinfo : EIATTR_PARAM_CBANK
	.align		4
        /*00b4*/ 	.byte	0x04, 0x0a
        /*00b6*/ 	.short	(.L_53 - .L_52)
	.align		4
.L_52:
        /*00b8*/ 	.word	index@(.nv.constant0._Z19kernelBFRSAllsharedPKfS0_PiiiiiS0_)
        /*00bc*/ 	.short	0x0380
        /*00be*/ 	.short	0x0030


	//----- nvinfo : EIATTR_SW_WAR
	.align		4
.L_53:
        /*00c0*/ 	.byte	0x04, 0x36
        /*00c2*/ 	.short	(.L_55 - .L_54)
.L_54:
        /*00c4*/ 	.word	0x00000008
.L_55:


//--------------------- .nv.info._Z21kernelBFRSMultisharedPKfS0_PiiiiiS0_ --------------------------
	.section	.nv.info._Z21kernelBFRSMultisharedPKfS0_PiiiiiS0_,"",@"SHT_CUDA_INFO"
	.sectionflags	@""
	.align	4


	//----- nvinfo : EIATTR_CUDA_API_VERSION
	.align		4
        /*0000*/ 	.byte	0x04, 0x37
        /*0002*/ 	.short	(.L_57 - .L_56)
.L_56:
        /*0004*/ 	.word	0x00000082


	//----- nvinfo : EIATTR_KPARAM_INFO
	.align		4
.L_57:
        /*0008*/ 	.byte	0x04, 0x17
        /*000a*/ 	.short	(.L_59 - .L_58)
.L_58:
        /*000c*/ 	.word	0x00000000
        /*0010*/ 	.short	0x0007
        /*0012*/ 	.short	0x0028
        /*0014*/ 	.byte	0x00, 0xf5, 0x21, 0x00


	//----- nvinfo : EIATTR_KPARAM_INFO
	.align		4
.L_59:
        /*0018*/ 	.byte	0x04, 0x17
        /*001a*/ 	.short	(.L_61 - .L_60)
.L_60:
        /*001c*/ 	.word	0x00000000
        /*0020*/ 	.short	0x0006
        /*0022*/ 	.short	0x0024
        /*0024*/ 	.byte	0x00, 0xf0, 0x11, 0x00


	//----- nvinfo : EIATTR_KPARAM_INFO
	.align		4
.L_61:
        /*0028*/ 	.byte	0x04, 0x17
        /*002a*/ 	.short	(.L_63 - .L_62)
.L_62:
        /*002c*/ 	.word	0x00000000
        /*0030*/ 	.short	0x0005
        /*0032*/ 	.short	0x0020
        /*0034*/ 	.byte	0x00, 0xf0, 0x11, 0x00


	//----- nvinfo : EIATTR_KPARAM_INFO
	.align		4
.L_63:
        /*0038*/ 	.byte	0x04, 0x17
        /*003a*/ 	.short	(.L_65 - .L_64)
.L_64:
        /*003c*/ 	.word	0x00000000
        /*0040*/ 	.short	0x0004
        /*0042*/ 	.short	0x001c
        /*0044*/ 	.byte	0x00, 0xf0, 0x11, 0x00


	//----- nvinfo : EIATTR_KPARAM_INFO
	.align		4
.L_65:
        /*0048*/ 	.byte	0x04, 0x17
        /*004a*/ 	.short	(.L_67 - .L_66)
.L_66:
        /*004c*/ 	.word	0x00000000
        /*0050*/ 	.short	0x0003
        /*0052*/ 	.short	0x0018
        /*0054*/ 	.byte	0x00, 0xf0, 0x11, 0x00


	//----- nvinfo : EIATTR_KPARAM_INFO
	.align		4
.L_67:
        /*0058*/ 	.byte	0x04, 0x17
        /*005a*/ 	.short	(.L_69 - .L_68)
.L_68:
        /*005c*/ 	.word	0x00000000
        /*0060*/ 	.short	0x0002
        /*0062*/ 	.short	0x0010
        /*0064*/ 	.byte	0x00, 0xf5, 0x21, 0x00


	//----- nvinfo : EIATTR_KPARAM_INFO
	.align		4
.L_69:
        /*0068*/ 	.byte	0x04, 0x17
        /*006a*/ 	.short	(.L_71 - .L_70)
.L_70:
        /*006c*/ 	.word	0x00000000
        /*0070*/ 	.short	0x0001
        /*0072*/ 	.short	0x0008
        /*0074*/ 	.byte	0x00, 0xf5, 0x21, 0x00


	//----- nvinfo : EIATTR_KPARAM_INFO
	.align		4
.L_71:
        /*0078*/ 	.byte	0x04, 0x17
        /*007a*/ 	.short	(.L_73 - .L_72)
.L_72:
        /*007c*/ 	.word	0x00000000
        /*0080*/ 	.short	0x0000
        /*0082*/ 	.short	0x0000
        /*0084*/ 	.byte	0x00, 0xf5, 0x21, 0x00


	//----- nvinfo : EIATTR_SPARSE_MMA_MASK
	.align		4
.L_73:
        /*0088*/ 	.byte	0x03, 0x50
        /*008a*/ 	.short	0x0000


	//----- nvinfo : EIATTR_MAXREG_COUNT
	.align		4
        /*008c*/ 	.byte	0x03, 0x1b
        /*008e*/ 	.short	0x00ff


	//----- nvinfo : EIATTR_NUM_BARRIERS
	.align		4
        /*0090*/ 	.byte	0x02, 0x4c
        /*0092*/ 	.byte	0x01
	.zero		1


	//----- nvinfo : EIATTR_MERCURY_ISA_VERSION
	.align		4
        /*0094*/ 	.byte	0x03, 0x5f
        /*0096*/ 	.short	0x0101


	//----- nvinfo : EIATTR_VRC_CTA_INIT_COUNT
	.align		4
        /*0098*/ 	.byte	0x02, 0x4a
	.zero		1
	.zero		1


	//----- nvinfo : EIATTR_EXIT_INSTR_OFFSETS
	.align		4
        /*009c*/ 	.byte	0x04, 0x1c
        /*009e*/ 	.short	(.L_75 - .L_74)


	//   ....[0]....
.L_74:
        /*00a0*/ 	.word	0x00000070


	//   ....[1]....
        /*00a4*/ 	.word	0x00001b60


	//----- nvinfo : EIATTR_CRS_STACK_SIZE
	.align		4
.L_75:
        /*00a8*/ 	.byte	0x04, 0x1e
        /*00aa*/ 	.short	(.L_77 - .L_76)
.L_76:
        /*00ac*/ 	.word	0x00000000


	//----- nvinfo : EIATTR_CBANK_PARAM_SIZE
	.align		4
.L_77:
        /*00b0*/ 	.byte	0x03, 0x19
        /*00b2*/ 	.short	0x0030


	//----- nvinfo : EIATTR_PARAM_CBANK
	.align		4
        /*00b4*/ 	.byte	0x04, 0x0a
        /*00b6*/ 	.short	(.L_79 - .L_78)
	.align		4
.L_78:
        /*00b8*/ 	.word	index@(.nv.constant0._Z21kernelBFRSMultisharedPKfS0_PiiiiiS0_)
        /*00bc*/ 	.short	0x0380
        /*00be*/ 	.short	0x0030


	//----- nvinfo : EIATTR_SW_WAR
	.align		4
.L_79:
        /*00c0*/ 	.byte	0x04, 0x36
        /*00c2*/ 	.short	(.L_81 - .L_80)
.L_80:
        /*00c4*/ 	.word	0x00000008
.L_81:


//--------------------- .nv.info._Z16kernelBFRSsharedPKfS0_Piiiiif --------------------------
	.section	.nv.info._Z16kernelBFRSsharedPKfS0_Piiiiif,"",@"SHT_CUDA_INFO"
	.sectionflags	@""
	.align	4


	//----- nvinfo : EIATTR_CUDA_API_VERSION
	.align		4
        /*0000*/ 	.byte	0x04, 0x37
        /*0002*/ 	.short	(.L_83 - .L_82)
.L_82:
        /*0004*/ 	.word	0x00000082


	//----- nvinfo : EIATTR_KPARAM_INFO
	.align		4
.L_83:
        /*0008*/ 	.byte	0x04, 0x17
        /*000a*/ 	.short	(.L_85 - .L_84)
.L_84:
        /*000c*/ 	.word	0x00000000
        /*0010*/ 	.short	0x0007
        /*0012*/ 	.short	0x0028
        /*0014*/ 	.byte	0x00, 0xf0, 0x11, 0x00


	//----- nvinfo : EIATTR_KPARAM_INFO
	.align		4
.L_85:
        /*0018*/ 	.byte	0x04, 0x17
        /*001a*/ 	.short	(.L_87 - .L_86)
.L_86:
        /*001c*/ 	.word	0x00000000
        /*0020*/ 	.short	0x0006
        /*0022*/ 	.short	0x0024
        /*0024*/ 	.byte	0x00, 0xf0, 0x11, 0x00


	//----- nvinfo : EIATTR_KPARAM_INFO
	.align		4
.L_87:
        /*0028*/ 	.byte	0x04, 0x17
        /*002a*/ 	.short	(.L_89 - .L_88)
.L_88:
        /*002c*/ 	.word	0x00000000
        /*0030*/ 	.short	0x0005
        /*0032*/ 	.short	0x0020
        /*0034*/ 	.byte	0x00, 0xf0, 0x11, 0x00


	//----- nvinfo : EIATTR_KPARAM_INFO
	.align		4
.L_89:
        /*0038*/ 	.byte	0x04, 0x17
        /*003a*/ 	.short	(.L_91 - .L_90)
.L_90:
        /*003c*/ 	.word	0x00000000
        /*0040*/ 	.short	0x0004
        /*0042*/ 	.short	0x001c
        /*0044*/ 	.byte	0x00, 0xf0, 0x11, 0x00


	//----- nvinfo : EIATTR_KPARAM_INFO
	.align		4
.L_91:
        /*0048*/ 	.byte	0x04, 0x17
        /*004a*/ 	.short	(.L_93 - .L_92)
.L_92:
        /*004c*/ 	.word	0x00000000
        /*0050*/ 	.short	0x0003
        /*0052*/ 	.short	0x0018
        /*0054*/ 	.byte	0x00, 0xf0, 0x11, 0x00


	//----- nvinfo : EIATTR_KPARAM_INFO
	.align		4
.L_93:
        /*0058*/ 	.byte	0x04, 0x17
        /*005a*/ 	.short	(.L_95 - .L_94)
.L_94:
        /*005c*/ 	.word	0x00000000
        /*0060*/ 	.short	0x0002
        /*0062*/ 	.short	0x0010
        /*0064*/ 	.byte	0x00, 0xf5, 0x21, 0x00


	//----- nvinfo : EIATTR_KPARAM_INFO
	.align		4
.L_95:
        /*0068*/ 	.byte	0x04, 0x17
        /*006a*/ 	.short	(.L_97 - .L_96)
.L_96:
        /*006c*/ 	.word	0x00000000
        /*0070*/ 	.short	0x0001
        /*0072*/ 	.short	0x0008
        /*0074*/ 	.byte	0x00, 0xf5, 0x21, 0x00


	//----- nvinfo : EIATTR_KPARAM_INFO
	.align		4
.L_97:
        /*0078*/ 	.byte	0x04, 0x17
        /*007a*/ 	.short	(.L_99 - .L_98)
.L_98:
        /*007c*/ 	.word	0x00000000
        /*0080*/ 	.short	0x0000
        /*0082*/ 	.short	0x0000
        /*0084*/ 	.byte	0x00, 0xf5, 0x21, 0x00


	//----- nvinfo : EIATTR_SPARSE_MMA_MASK
	.align		4
.L_99:
        /*0088*/ 	.byte	0x03, 0x50
        /*008a*/ 	.short	0x0000


	//----- nvinfo : EIATTR_MAXREG_COUNT
	.align		4
        /*008c*/ 	.byte	0x03, 0x1b
        /*008e*/ 	.short	0x00ff


	//----- nvinfo : EIATTR_NUM_BARRIERS
	.align		4
        /*0090*/ 	.byte	0x02, 0x4c
        /*0092*/ 	.byte	0x01
	.zero		1


	//----- nvinfo : EIATTR_MERCURY_ISA_VERSION
	.align		4
        /*0094*/ 	.byte	0x03, 0x5f
        /*0096*/ 	.short	0x0101


	//----- nvinfo : EIATTR_VRC_CTA_INIT_COUNT
	.align		4
        /*0098*/ 	.byte	0x02, 0x4a
	.zero		1
	.zero		1


	//----- nvinfo : EIATTR_EXIT_INSTR_OFFSETS
	.align		4
        /*009c*/ 	.byte	0x04, 0x1c
        /*009e*/ 	.short	(.L_101 - .L_100)


	//   ....[0]....
.L_100:
        /*00a0*/ 	.word	0x00000070


	//   ....[1]....
        /*00a4*/ 	.word	0x00001b50


	//----- nvinfo : EIATTR_CRS_STACK_SIZE
	.align		4
.L_101:
        /*00a8*/ 	.byte	0x04, 0x1e
        /*00aa*/ 	.short	(.L_103 - .L_102)
.L_102:
        /*00ac*/ 	.word	0x00000000


	//----- nvinfo : EIATTR_CBANK_PARAM_SIZE
	.align		4
.L_103:
        /*00b0*/ 	.byte	0x03, 0x19
        /*00b2*/ 	.short	0x002c


	//----- nvinfo : EIATTR_PARAM_CBANK
	.align		4
        /*00b4*/ 	.byte	0x04, 0x0a
        /*00b6*/ 	.short	(.L_105 - .L_104)
	.align		4
.L_104:
        /*00b8*/ 	.word	index@(.nv.constant0._Z16kernelBFRSsharedPKfS0_Piiiiif)
        /*00bc*/ 	.short	0x0380
        /*00be*/ 	.short	0x002c


	//----- nvinfo : EIATTR_SW_WAR
	.align		4
.L_105:
        /*00c0*/ 	.byte	0x04, 0x36
        /*00c2*/ 	.short	(.L_107 - .L_106)
.L_106:
        /*00c4*/ 	.word	0x00000008
.L_107:


//--------------------- .nv.info._Z9kernelKNNPKfS0_PiPfiiiii --------------------------
	.section	.nv.info._Z9kernelKNNPKfS0_PiPfiiiii,"",@"SHT_CUDA_INFO"
	.sectionflags	@""
	.align	4


	//----- nvinfo : EIATTR_CUDA_API_VERSION
	.align		4
        /*0000*/ 	.byte	0x04, 0x37
        /*0002*/ 	.short	(.L_109 - .L_108)
.L_108:
        /*0004*/ 	.word	0x00000082


	//----- nvinfo : EIATTR_KPARAM_INFO
	.align		4
.L_109:
        /*0008*/ 	.byte	0x04, 0x17
        /*000a*/ 	.short	(.L_111 - .L_110)
.L_110:
        /*000c*/ 	.word	0x00000000
        /*0010*/ 	.short	0x0008
        /*0012*/ 	.short	0x0030
        /*0014*/ 	.byte	0x00, 0xf0, 0x11, 0x00


	//----- nvinfo : EIATTR_KPARAM_INFO
	.align		4
.L_111:
        /*0018*/ 	.byte	0x04, 0x17
        /*001a*/ 	.short	(.L_113 - .L_112)
.L_112:
        /*001c*/ 	.word	0x00000000
        /*0020*/ 	.short	0x0007
        /*0022*/ 	.short	0x002c
        /*0024*/ 	.byte	0x00, 0xf0, 0x11, 0x00


	//----- nvinfo : EIATTR_KPARAM_INFO
	.align		4
.L_113:
        /*0028*/ 	.byte	0x04, 0x17
        /*002a*/ 	.short	(.L_115 - .L_114)
.L_114:
        /*002c*/ 	.word	0x00000000
        /*0030*/ 	.short	0x0006
        /*0032*/ 	.short	0x0028
        /*0034*/ 	.byte	0x00, 0xf0, 0x11, 0x00


	//----- nvinfo : EIATTR_KPARAM_INFO
	.align		4
.L_115:
        /*0038*/ 	.byte	0x04, 0x17
        /*003a*/ 	.short	(.L_117 - .L_116)
.L_116:
        /*003c*/ 	.word	0x00000000
        /*0040*/ 	.short	0x0005
        /*0042*/ 	.short	0x0024
        /*0044*/ 	.byte	0x00, 0xf0, 0x11, 0x00


	//----- nvinfo : EIATTR_KPARAM_INFO
	.align		4
.L_117:
        /*0048*/ 	.byte	0x04, 0x17
        /*004a*/ 	.short	(.L_119 - .L_118)
.L_118:
        /*004c*/ 	.word	0x00000000
        /*0050*/ 	.short	0x0004
        /*0052*/ 	.short	0x0020
        /*0054*/ 	.byte	0x00, 0xf0, 0x11, 0x00


	//----- nvinfo : EIATTR_KPARAM_INFO
	.align		4
.L_119:
        /*0058*/ 	.byte	0x04, 0x17
        /*005a*/ 	.short	(.L_121 - .L_120)
.L_120:
        /*005c*/ 	.word	0x00000000
        /*0060*/ 	.short	0x0003
        /*0062*/ 	.short	0x0018
        /*0064*/ 	.byte	0x00, 0xf5, 0x21, 0x00


	//----- nvinfo : EIATTR_KPARAM_INFO
	.align		4
.L_121:
        /*0068*/ 	.byte	0x04, 0x17
        /*006a*/ 	.short	(.L_123 - .L_122)
.L_122:
        /*006c*/ 	.word	0x00000000
        /*0070*/ 	.short	0x0002
        /*0072*/ 	.short	0x0010
        /*0074*/ 	.byte	0x00, 0xf5, 0x21, 0x00


	//----- nvinfo : EIATTR_KPARAM_INFO
	.align		4
.L_123:
        /*0078*/ 	.byte	0x04, 0x17
        /*007a*/ 	.short	(.L_125 - .L_124)
.L_124:
        /*007c*/ 	.word	0x00000000
        /*0080*/ 	.short	0x0001
        /*0082*/ 	.short	0x0008
        /*0084*/ 	.byte	0x00, 0xf5, 0x21, 0x00


	//----- nvinfo : EIATTR_KPARAM_INFO
	.align		4
.L_125:
        /*0088*/ 	.byte	0x04, 0x17
        /*008a*/ 	.short	(.L_127 - .L_126)
.L_126:
        /*008c*/ 	.word	0x00000000
        /*0090*/ 	.short	0x0000
        /*0092*/ 	.short	0x0000
        /*0094*/ 	.byte	0x00, 0xf5, 0x21, 0x00


	//----- nvinfo : EIATTR_SPARSE_MMA_MASK
	.align		4
.L_127:
        /*0098*/ 	.byte	0x03, 0x50
        /*009a*/ 	.short	0x0000


	//----- nvinfo : EIATTR_MAXREG_COUNT
	.align		4
        /*009c*/ 	.byte	0x03, 0x1b
        /*009e*/ 	.short	0x00ff


	//----- nvinfo : EIATTR_NUM_BARRIERS
	.align		4
        /*00a0*/ 	.byte	0x02, 0x4c
        /*00a2*/ 	.byte	0x01
	.zero		1


	//----- nvinfo : EIATTR_MERCURY_ISA_VERSION
	.align		4
        /*00a4*/ 	.byte	0x03, 0x5f
        /*00a6*/ 	.short	0x0101


	//----- nvinfo : EIATTR_VRC_CTA_INIT_COUNT
	.align		4
        /*00a8*/ 	.byte	0x02, 0x4a
	.zero		1
	.zero		1


	//----- nvinfo : EIATTR_EXIT_INSTR_OFFSETS
	.align		4
        /*00ac*/ 	.byte	0x04, 0x1c
        /*00ae*/ 	.short	(.L_129 - .L_128)


	//   ....[0]....
.L_128:
        /*00b0*/ 	.word	0x00000190


	//   ....[1]....
        /*00b4*/ 	.word	0x00002160


	//   ....[2]....
        /*00b8*/ 	.word	0x00002970


	//   ....[3]....
        /*00bc*/ 	.word	0x00002d20


	//   ....[4]....
        /*00c0*/ 	.word	0x00002f50


	//   ....[5]....
        /*00c4*/ 	.word	0x000030a0


	//----- nvinfo : EIATTR_CRS_STACK_SIZE
	.align		4
.L_129:
        /*00c8*/ 	.byte	0x04, 0x1e
        /*00ca*/ 	.short	(.L_131 - .L_130)
.L_130:
        /*00cc*/ 	.word	0x00000000


	//----- nvinfo : EIATTR_CBANK_PARAM_SIZE
	.align		4
.L_131:
        /*00d0*/ 	.byte	0x03, 0x19
        /*00d2*/ 	.short	0x0034


	//----- nvinfo : EIATTR_PARAM_CBANK
	.align		4
        /*00d4*/ 	.byte	0x04, 0x0a
        /*00d6*/ 	.short	(.L_133 - .L_132)
	.align		4
.L_132:
        /*00d8*/ 	.word	index@(.nv.constant0._Z9kernelKNNPKfS0_PiPfiiiii)
        /*00dc*/ 	.short	0x0380
        /*00de*/ 	.short	0x0034


	//----- nvinfo : EIATTR_SW_WAR
	.align		4
.L_133:
        /*00e0*/ 	.byte	0x04, 0x36
        /*00e2*/ 	.short	(.L_135 - .L_134)
.L_134:
        /*00e4*/ 	.word	0x00000008
.L_135:


//--------------------- .nv.info._Z15kernelKNNsharedPKfS0_PiPfiiiii --------------------------
	.section	.nv.info._Z15kernelKNNsharedPKfS0_PiPfiiiii,"",@"SHT_CUDA_INFO"
	.sectionflags	@""
	.align	4


	//----- nvinfo : EIATTR_CUDA_API_VERSION
	.align		4
        /*0000*/ 	.byte	0x04, 0x37
        /*0002*/ 	.short	(.L_137 - .L_136)
.L_136:
        /*0004*/ 	.word	0x00000082


	//----- nvinfo : EIATTR_KPARAM_INFO
	.align		4
.L_137:
        /*0008*/ 	.byte	0x04, 0x17
        /*000a*/ 	.short	(.L_139 - .L_138)
.L_138:
        /*000c*/ 	.word	0x00000000
        /*0010*/ 	.short	0x0008
        /*0012*/ 	.short	0x0030
        /*0014*/ 	.byte	0x00, 0xf0, 0x11, 0x00


	//----- nvinfo : EIATTR_KPARAM_INFO
	.align		4
.L_139:
        /*0018*/ 	.byte	0x04, 0x17
        /*001a*/ 	.short	(.L_141 - .L_140)
.L_140:
        /*001c*/ 	.word	0x00000000
        /*0020*/ 	.short	0x0007
        /*0022*/ 	.short	0x002c
        /*0024*/ 	.byte	0x00, 0xf0, 0x11, 0x00


	//----- nvinfo : EIATTR_KPARAM_INFO
	.align		4
.L_141:
        /*0028*/ 	.byte	0x04, 0x17
        /*002a*/ 	.short	(.L_143 - .L_142)
.L_142:
        /*002c*/ 	.word	0x00000000
        /*0030*/ 	.short	0x0006
        /*0032*/ 	.short	0x0028
        /*0034*/ 	.byte	0x00, 0xf0, 0x11, 0x00


	//----- nvinfo : EIATTR_KPARAM_INFO
	.align		4
.L_143:
        /*0038*/ 	.byte	0x04, 0x17
        /*003a*/ 	.short	(.L_145 - .L_144)
.L_144:
        /*003c*/ 	.word	0x00000000
        /*0040*/ 	.short	0x0005
        /*0042*/ 	.short	0x0024
        /*0044*/ 	.byte	0x00, 0xf0, 0x11, 0x00


	//----- nvinfo : EIATTR_KPARAM_INFO
	.align		4
.L_145:
        /*0048*/ 	.byte	0x04, 0x17
        /*004a*/ 	.short	(.L_147 - .L_146)
.L_146:
        /*004c*/ 	.word	0x00000000
        /*0050*/ 	.short	0x0004
        /*0052*/ 	.short	0x0020
        /*0054*/ 	.byte	0x00, 0xf0, 0x11, 0x00


	//----- nvinfo : EIATTR_KPARAM_INFO
	.align		4
.L_147:
        /*0058*/ 	.byte	0x04, 0x17
        /*005a*/ 	.short	(.L_149 - .L_148)
.L_148:
        /*005c*/ 	.word	0x00000000
        /*0060*/ 	.short	0x0003
        /*0062*/ 	.short	0x0018
        /*0064*/ 	.byte	0x00, 0xf5, 0x21, 0x00


	//----- nvinfo : EIATTR_KPARAM_INFO
	.align		4
.L_149:
        /*0068*/ 	.byte	0x04, 0x17
        /*006a*/ 	.short	(.L_151 - .L_150)
.L_150:
        /*006c*/ 	.word	0x00000000
        /*0070*/ 	.short	0x0002
        /*0072*/ 	.short	0x0010
        /*0074*/ 	.byte	0x00, 0xf5, 0x21, 0x00


	//----- nvinfo : EIATTR_KPARAM_INFO
	.align		4
.L_151:
        /*0078*/ 	.byte	0x04, 0x17
        /*007a*/ 	.short	(.L_153 - .L_152)
.L_152:
        /*007c*/ 	.word	0x00000000
        /*0080*/ 	.short	0x0001
        /*0082*/ 	.short	0x0008
        /*0084*/ 	.byte	0x00, 0xf5, 0x21, 0x00


	//----- nvinfo : EIATTR_KPARAM_INFO
	.align		4
.L_153:
        /*0088*/ 	.byte	0x04, 0x17
        /*008a*/ 	.short	(.L_155 - .L_154)
.L_154:
        /*008c*/ 	.word	0x00000000
        /*0090*/ 	.short	0x0000
        /*0092*/ 	.short	0x0000
        /*0094*/ 	.byte	0x00, 0xf5, 0x21, 0x00


	//----- nvinfo : EIATTR_SPARSE_MMA_MASK
	.align		4
.L_155:
        /*0098*/ 	.byte	0x03, 0x50
        /*009a*/ 	.short	0x0000


	//----- nvinfo : EIATTR_MAXREG_COUNT
	.align		4
        /*009c*/ 	.byte	0x03, 0x1b
        /*009e*/ 	.short	0x00ff


	//----- nvinfo : EIATTR_NUM_BARRIERS
	.align		4
        /*00a0*/ 	.byte	0x02, 0x4c
        /*00a2*/ 	.byte	0x01
	.zero		1


	//----- nvinfo : EIATTR_MERCURY_ISA_VERSION
	.align		4
        /*00a4*/ 	.byte	0x03, 0x5f
        /*00a6*/ 	.short	0x0101


	//----- nvinfo : EIATTR_VRC_CTA_INIT_COUNT
	.align		4
        /*00a8*/ 	.byte	0x02, 0x4a
	.zero		1
	.zero		1


	//----- nvinfo : EIATTR_EXIT_INSTR_OFFSETS
	.align		4
        /*00ac*/ 	.byte	0x04, 0x1c
        /*00ae*/ 	.short	(.L_157 - .L_156)


	//   ....[0]....
.L_156:
        /*00b0*/ 	.word	0x00000080


	//   ....[1]....
        /*00b4*/ 	.word	0x000026e0


	//   ....[2]....
        /*00b8*/ 	.word	0x00002c90


	//   ....[3]....
        /*00bc*/ 	.word	0x00002fa0


	//   ....[4]....
        /*00c0*/ 	.word	0x00003170


	//   ....[5]....
        /*00c4*/ 	.word	0x00003280


	//----- nvinfo : EIATTR_CRS_STACK_SIZE
	.align		4
.L_157:
        /*00c8*/ 	.byte	0x04, 0x1e
        /*00ca*/ 	.short	(.L_159 - .L_158)
.L_158:
        /*00cc*/ 	.word	0x00000000


	//----- nvinfo : EIATTR_CBANK_PARAM_SIZE
	.align		4
.L_159:
        /*00d0*/ 	.byte	0x03, 0x19
        /*00d2*/ 	.short	0x0034


	//----- nvinfo : EIATTR_PARAM_CBANK
	.align		4
        /*00d4*/ 	.byte	0x04, 0x0a
        /*00d6*/ 	.short	(.L_161 - .L_160)
	.align		4
.L_160:
        /*00d8*/ 	.word	index@(.nv.constant0._Z15kernelKNNsharedPKfS0_PiPfiiiii)
        /*00dc*/ 	.short	0x0380
        /*00de*/ 	.short	0x0034


	//----- nvinfo : EIATTR_SW_WAR
	.align		4
.L_161:
        /*00e0*/ 	.byte	0x04, 0x36
        /*00e2*/ 	.short	(.L_163 - .L_162)
.L_162:
        /*00e4*/ 	.word	0x00000008
.L_163:


//--------------------- .nv.callgraph             --------------------------
	.section	.nv.callgraph,"",@"SHT_CUDA_CALLGRAPH"
	.align	4
	.sectionentsize	8
	.align		4
        /*0000*/ 	.word	0x00000000
	.align		4
        /*0004*/ 	.word	0xffffffff
	.align		4
        /*0008*/ 	.word	0x00000000
	.align		4
        /*000c*/ 	.word	0xfffffffe
	.align		4
        /*0010*/ 	.word	0x00000000
	.align		4
        /*0014*/ 	.word	0xfffffffd
	.align		4
        /*0018*/ 	.word	0x00000000
	.align		4
        /*001c*/ 	.word	0xfffffffc


//--------------------- .text._Z19kernelBFRSAllsharedPKfS0_PiiiiiS0_ --------------------------
	.section	.text._Z19kernelBFRSAllsharedPKfS0_PiiiiiS0_,"ax",@progbits
	.align	128
        .global         _Z19kernelBFRSAllsharedPKfS0_PiiiiiS0_
        .type           _Z19kernelBFRSAllsharedPKfS0_PiiiiiS0_,@function
        .size           _Z19kernelBFRSAllsharedPKfS0_PiiiiiS0_,(.L_x_113 - _Z19kernelBFRSAllsharedPKfS0_PiiiiiS0_)
        .other          _Z19kernelBFRSAllsharedPKfS0_PiiiiiS0_,@"STO_CUDA_ENTRY STV_DEFAULT"
_Z19kernelBFRSAllsharedPKfS0_PiiiiiS0_:
.text._Z19kernelBFRSAllsharedPKfS0_PiiiiiS0_:
[----:B------:R-:W-:Y:S01]  /*0000*/  LDC R1, c[0x0][0x37c] ;  /* 0x0000df00ff017b82 */ /* 0x000fe20000000800 */
[----:B------:R-:W0:Y:S01]  /*0010*/  S2R R6, SR_TID.X ;  /* 0x0000000000067919 */ /* 0x000e220000002100 */
[----:B------:R-:W0:Y:S01]  /*0020*/  LDCU UR4, c[0x0][0x360] ;  /* 0x00006c00ff0477ac */ /* 0x000e220008000800 */
[----:B------:R-:W0:Y:S01]  /*0030*/  S2R R3, SR_CTAID.X ;  /* 0x0000000000037919 */ /* 0x000e220000002500 */
[----:B------:R-:W1:Y:S01]  /*0040*/  LDCU UR11, c[0x0][0x3a0] ;  /* 0x00007400ff0b77ac */ /* 0x000e620008000800 */
[----:B0-----:R-:W-:-:S05]  /*0050*/  IMAD R0, R3, UR4, R6 ;  /* 0x0000000403007c24 */ /* 0x001fca000f8e0206 */
[----:B-1----:R-:W-:-:S13]  /*0060*/  ISETP.GE.U32.AND P0, PT, R0, UR11, PT ;  /* 0x0000000b00007c0c */ /* 0x002fda000bf06070 */
[----:B------:R-:W-:Y:S05]  /*0070*/  @P0 EXIT ;  /* 0x000000000000094d */ /* 0x000fea0003800000 */
[----:B------:R-:W0:Y:S01]  /*0080*/  LDCU UR6, c[0x0][0x39c] ;  /* 0x00007380ff0677ac */ /* 0x000e220008000800 */
[----:B------:R-:W1:Y:S01]  /*0090*/  S2UR UR5, SR_CgaCtaId ;  /* 0x00000000000579c3 */ /* 0x000e620000008800 */
[----:B------:R-:W-:Y:S01]  /*00a0*/  UMOV UR4, 0x400 ;  /* 0x0000040000047882 */ /* 0x000fe20000000000 */
[----:B------:R-:W2:Y:S01]  /*00b0*/  LDCU.64 UR12, c[0x0][0x358] ;  /* 0x00006b00ff0c77ac */ /* 0x000ea20008000a00 */
[----:B0-----:R-:W0:Y:S01]  /*00c0*/  I2F.U32.RP R4, UR6 ;  /* 0x0000000600047d06 */ /* 0x001e220008209000 */
[----:B------:R-:W-:Y:S01]  /*00d0*/  ISETP.NE.U32.AND P1, PT, RZ, UR6, PT ;  /* 0x00000006ff007c0c */ /* 0x000fe2000bf25070 */
[----:B------:R-:W-:Y:S02]  /*00e0*/  UISETP.GE.AND UP0, UPT, UR6, 0x1, UPT ;  /* 0x000000010600788c */ /* 0x000fe4000bf06270 */
[----:B-1----:R-:W-:-:S04]  /*00f0*/  ULEA UR4, UR5, UR4, 0x18 ;  /* 0x0000000405047291 */ /* 0x002fc8000f8ec0ff */
[----:B0-----:R-:W0:Y:S02]  /*0100*/  MUFU.RCP R4, R4 ;  /* 0x0000000400047308 */ /* 0x001e240000001000 */
[----:B0-----:R-:W-:-:S06]  /*0110*/  VIADD R2, R4, 0xffffffe ;  /* 0x0ffffffe04027836 */ /* 0x001fcc0000000000 */
[----:B------:R0:W1:Y:S02]  /*0120*/  F2I.FTZ.U32.TRUNC.NTZ R3, R2 ;  /* 0x0000000200037305 */ /* 0x000064000021f000 */
[----:B0-----:R-:W-:Y:S02]  /*0130*/  IMAD.MOV.U32 R2, RZ, RZ, RZ ;  /* 0x000000ffff027224 */ /* 0x001fe400078e00ff */
[----:B-1----:R-:W-:-:S04]  /*0140*/  IMAD.MOV R5, RZ, RZ, -R3 ;  /* 0x000000ffff057224 */ /* 0x002fc800078e0a03 */
[----:B------:R-:W-:-:S04]  /*0150*/  IMAD R5, R5, UR6, RZ ;  /* 0x0000000605057c24 */ /* 0x000fc8000f8e02ff */
[----:B------:R-:W-:Y:S01]  /*0160*/  IMAD.HI.U32 R3, R3, R5, R2 ;  /* 0x0000000503037227 */ /* 0x000fe200078e0002 */
[----:B------:R-:W-:-:S05]  /*0170*/  LEA R2, R6, UR4, 0x2 ;  /* 0x0000000406027c11 */ /* 0x000fca000f8e10ff */
[----:B------:R-:W-:Y:S01]  /*0180*/  IMAD.HI.U32 R3, R3, R0, RZ ;  /* 0x0000000003037227 */ /* 0x000fe200078e00ff */
[----:B------:R0:W-:Y:S03]  /*0190*/  STS [R2], RZ ;  /* 0x000000ff02007388 */ /* 0x0001e60000000800 */
[----:B------:R-:W-:-:S04]  /*01a0*/  IMAD.MOV R3, RZ, RZ, -R3 ;  /* 0x000000ffff037224 */ /* 0x000fc800078e0a03 */
[----:B------:R-:W-:Y:S01]  /*01b0*/  IMAD R5, R3, UR6, R0 ;  /* 0x0000000603057c24 */ /* 0x000fe2000f8e0200 */
[----:B------:R-:W-:Y:S04]  /*01c0*/  BAR.SYNC.DEFER_BLOCKING 0x0 ;  /* 0x0000000000007b1d */ /* 0x000fe80000010000 */
[----:B------:R-:W-:-:S13]  /*01d0*/  ISETP.GE.U32.AND P0, PT, R5, UR6, PT ;  /* 0x0000000605007c0c */ /* 0x000fda000bf06070 */
[----:B------:R-:W-:-:S05]  /*01e0*/  @P0 VIADD R5, R5, -UR6 ;  /* 0x8000000605050c36 */ /* 0x000fca0008000000 */
[----:B------:R-:W-:-:S13]  /*01f0*/  ISETP.GE.U32.AND P0, PT, R5, UR6, PT ;  /* 0x0000000605007c0c */ /* 0x000fda000bf06070 */
[----:B------:R-:W-:Y:S01]  /*0200*/  @P0 VIADD R5, R5, -UR6 ;  /* 0x8000000605050c36 */ /* 0x000fe20008000000 */
[----:B------:R-:W-:Y:S01]  /*0210*/  @!P1 LOP3.LUT R5, RZ, UR6, RZ, 0x33, !PT ;  /* 0x00000006ff059c12 */ /* 0x000fe2000f8e33ff */
[----:B0-2---:R-:W-:Y:S06]  /*0220*/  BRA.U !UP0, `(.L_x_0) ;  /* 0x0000001908207547 */ /* 0x005fec000b800000 */
[----:B------:R-:W0:Y:S01]  /*0230*/  LDC.64 R6, c[0x0][0x3a8] ;  /* 0x0000ea00ff067b82 */ /* 0x000e220000000a00 */
[----:B------:R-:W1:Y:S01]  /*0240*/  LDCU UR4, c[0x0][0x398] ;  /* 0x00007300ff0477ac */ /* 0x000e620008000800 */
[----:B------:R-:W2:Y:S01]  /*0250*/  LDCU UR5, c[0x0][0x3a4] ;  /* 0x00007480ff0577ac */ /* 0x000ea20008000800 */
[----:B0-----:R-:W-:-:S05]  /*0260*/  IMAD.WIDE.U32 R6, R0, 0x4, R6 ;  /* 0x0000000400067825 */ /* 0x001fca00078e0006 */
[----:B------:R0:W5:Y:S01]  /*0270*/  LDG.E R2, desc[UR12][R6.64] ;  /* 0x0000000c06027981 */ /* 0x000162000c1e1900 */
[----:B-1----:R-:W-:Y:S01]  /*0280*/  UISETP.GE.AND UP0, UPT, UR4, 0x1, UPT ;  /* 0x000000010400788c */ /* 0x002fe2000bf06270 */
[C---:B--2---:R-:W-:Y:S02]  /*0290*/  VIADD R3, R5.reuse, -UR5 ;  /* 0x8000000505037c36 */ /* 0x044fe40008000000 */
[----:B------:R-:W-:-:S06]  /*02a0*/  VIADD R4, R5, UR5 ;  /* 0x0000000505047c36 */ /* 0x000fcc0008000000 */
[----:B0-----:R-:W-:Y:S05]  /*02b0*/  BRA.U !UP0, `(.L_x_1) ;  /* 0x0000001508247547 */ /* 0x001fea000b800000 */
[----:B------:R-:W-:Y:S01]  /*02c0*/  IMAD.IADD R5, R0, 0x1, -R5 ;  /* 0x0000000100057824 */ /* 0x000fe200078e0a05 */
[----:B------:R-:W-:Y:S02]  /*02d0*/  ULOP3.LUT UR6, UR4, 0x7ffffff8, URZ, 0xc0, !UPT ;  /* 0x7ffffff804067892 */ /* 0x000fe4000f8ec0ff */
[----:B------:R-:W-:Y:S01]  /*02e0*/  UIMAD UR7, UR11, 0x7, URZ ;  /* 0x000000070b0778a4 */ /* 0x000fe2000f8e02ff */
[----:B------:R-:W-:-:S11]  /*02f0*/  UMOV UR4, URZ ;  /* 0x000000ff00047c82 */ /* 0x000fd60008000000 */
.L_x_9:
[----:B------:R-:W-:Y:S01]  /*0300*/  ISETP.LT.AND P0, PT, R4, UR4, PT ;  /* 0x0000000404007c0c */ /* 0x000fe2000bf01270 */
[----:B------:R-:W-:Y:S01]  /*0310*/  BSSY.RECONVERGENT B0, `(.L_x_2) ;  /* 0x000013e000007945 */ /* 0x000fe20003800200 */
[----:B------:R-:W-:-:S13]  /*0320*/  ISETP.LE.AND P1, PT, R3, UR4, PT ;  /* 0x0000000403007c0c */ /* 0x000fda000bf23270 */
[----:B0-----:R-:W-:Y:S05]  /*0330*/  @!P0 BRA P1, `(.L_x_3) ;  /* 0x0000001000ec8947 */ /* 0x001fea0000800000 */
[----:B------:R-:W0:Y:S01]  /*0340*/  LDCU UR5, c[0x0][0x398] ;  /* 0x00007300ff0577ac */ /* 0x000e220008000800 */
[----:B------:R-:W-:Y:S02]  /*0350*/  VIADD R6, R5, UR4 ;  /* 0x0000000405067c36 */ /* 0x000fe40008000000 */
[----:B------:R-:W-:-:S03]  /*0360*/  IMAD.MOV.U32 R7, RZ, RZ, RZ ;  /* 0x000000ffff077224 */ /* 0x000fc600078e00ff */
[----:B------:R-:W-:Y:S01]  /*0370*/  SHF.R.S32.HI R6, RZ, 0x1f, R6 ;  /* 0x0000001fff067819 */ /* 0x000fe20000011406 */
[----:B0-----:R-:W-:-:S03]  /*0380*/  UISETP.GE.U32.AND UP0, UPT, UR5, 0x8, UPT ;  /* 0x000000080500788c */ /* 0x001fc6000bf06070 */
[----:B------:R-:W-:-:S06]  /*0390*/  UMOV UR5, URZ ;  /* 0x000000ff00057c82 */ /* 0x000fcc0008000000 */
[----:B------:R-:W-:Y:S05]  /*03a0*/  BRA.U !UP0, `(.L_x_4) ;  /* 0x0000000908687547 */ /* 0x000fea000b800000 */
[----:B------:R-:W0:Y:S01]  /*03b0*/  LDCU UR28, c[0x0][0x3a0] ;  /* 0x00007400ff1c77ac */ /* 0x000e220008000800 */
[----:B------:R-:W-:Y:S01]  /*03c0*/  IMAD.MOV.U32 R7, RZ, RZ, RZ ;  /* 0x000000ffff077224 */ /* 0x000fe200078e00ff */
[----:B------:R-:W-:Y:S01]  /*03d0*/  UIADD3 UR22, UPT, UPT, -UR6, URZ, URZ ;  /* 0x000000ff06167290 */ /* 0x000fe2000fffe1ff */
[----:B------:R-:W1:Y:S01]  /*03e0*/  LDCU UR21, c[0x0][0x3a0] ;  /* 0x00007400ff1577ac */ /* 0x000e620008000800 */
[----:B------:R-:W2:Y:S01]  /*03f0*/  LDCU.128 UR16, c[0x0][0x380] ;  /* 0x00007000ff1077ac */ /* 0x000ea20008000c00 */
[----:B------:R-:W-:Y:S01]  /*0400*/  UMOV UR5, URZ ;  /* 0x000000ff00057c82 */ /* 0x000fe20008000000 */
[----:B------:R-:W-:Y:S01]  /*0410*/  UMOV UR8, UR7 ;  /* 0x0000000700087c82 */ /* 0x000fe20008000000 */
[----:B0-----:R-:W-:Y:S02]  /*0420*/  UIMAD UR9, UR28, 0x5, URZ ;  /* 0x000000051c0978a4 */ /* 0x001fe4000f8e02ff */
[----:B------:R-:W-:Y:S02]  /*0430*/  UIMAD UR10, UR28, 0x6, URZ ;  /* 0x000000061c0a78a4 */ /* 0x000fe4000f8e02ff */
[----:B------:R-:W-:-:S02]  /*0440*/  UIMAD UR14, UR28, 0x3, URZ ;  /* 0x000000031c0e78a4 */ /* 0x000fc4000f8e02ff */
[----:B------:R-:W-:Y:S02]  /*0450*/  USHF.L.U32 UR15, UR28, 0x2, URZ ;  /* 0x000000021c0f7899 */ /* 0x000fe400080006ff */
[----:B-12---:R-:W-:-:S12]  /*0460*/  USHF.L.U32 UR20, UR28, 0x1, URZ ;  /* 0x000000011c147899 */ /* 0x006fd800080006ff */
.L_x_5:
[----:B------:R-:W-:Y:S01]  /*0470*/  USHF.R.S32.HI UR24, URZ, 0x1f, UR21 ;  /* 0x0000001fff187899 */ /* 0x000fe20008011415 */
[----:B------:R-:W-:Y:S01]  /*0480*/  SHF.R.S32.HI R28, RZ, 0x1f, R0 ;  /* 0x0000001fff1c7819 */ /* 0x000fe20000011400 */
[----:B------:R-:W-:Y:S01]  /*0490*/  USHF.R.S32.HI UR23, URZ, 0x1f, UR5 ;  /* 0x0000001fff177899 */ /* 0x000fe20008011405 */
[C---:B------:R-:W-:Y:S01]  /*04a0*/  IADD3 R8, P1, PT, R0.reuse, UR21, RZ ;  /* 0x0000001500087c10 */ /* 0x040fe2000ff3e0ff */
[----:B------:R-:W-:Y:S01]  /*04b0*/  VIADD R25, R5, UR4 ;  /* 0x0000000405197c36 */ /* 0x000fe20008000000 */
[----:B------:R-:W-:Y:S01]  /*04c0*/  IADD3 R10, P0, PT, R0, UR5, RZ ;  /* 0x00000005000a7c10 */ /* 0x000fe2000ff1e0ff */
[----:B------:R-:W-:Y:S01]  /*04d0*/  USHF.R.S32.HI UR26, URZ, 0x1f, UR14 ;  /* 0x0000001fff1a7899 */ /* 0x000fe2000801140e */
[C---:B------:R-:W-:Y:S01]  /*04e0*/  IADD3.X R9, PT, PT, R28.reuse, UR24, RZ, P1, !PT ;  /* 0x000000181c097c10 */ /* 0x040fe20008ffe4ff */
[----:B------:R-:W-:Y:S01]  /*04f0*/  USHF.R.S32.HI UR25, URZ, 0x1f, UR20 ;  /* 0x0000001fff197899 */ /* 0x000fe20008011414 */
[----:B------:R-:W-:Y:S01]  /*0500*/  IADD3.X R11, PT, PT, R28, UR23, RZ, P0, !PT ;  /* 0x000000171c0b7c10 */ /* 0x000fe200087fe4ff */
[----:B------:R-:W-:Y:S01]  /*0510*/  USHF.R.S32.HI UR27, URZ, 0x1f, UR15 ;  /* 0x0000001fff1b7899 */ /* 0x000fe2000801140f */
[----:B------:R-:W-:-:S02]  /*0520*/  LEA R12, P1, R8, UR16, 0x2 ;  /* 0x00000010080c7c11 */ /* 0x000fc4000f8210ff */
[----:B------:R-:W-:Y:S02]  /*0530*/  LEA R20, P0, R10, UR16, 0x2 ;  /* 0x000000100a147c11 */ /* 0x000fe4000f8010ff */
[----:B------:R-:W-:Y:S02]  /*0540*/  LEA.HI.X R13, R8, UR17, R9, 0x2, P1 ;  /* 0x00000011080d7c11 */ /* 0x000fe400088f1409 */
[----:B------:R-:W-:Y:S02]  /*0550*/  LEA.HI.X R21, R10, UR17, R11, 0x2, P0 ;  /* 0x000000110a157c11 */ /* 0x000fe400080f140b */
[C---:B------:R-:W-:Y:S02]  /*0560*/  IADD3 R15, P1, PT, R0.reuse, UR14, RZ ;  /* 0x0000000e000f7c10 */ /* 0x040fe4000ff3e0ff */
[----:B------:R-:W-:Y:S02]  /*0570*/  IADD3 R11, P0, PT, R0, UR20, RZ ;  /* 0x00000014000b7c10 */ /* 0x000fe4000ff1e0ff */
[----:B------:R-:W-:-:S02]  /*0580*/  IADD3 R17, P2, PT, R25, UR5, RZ ;  /* 0x0000000519117c10 */ /* 0x000fc4000ff5e0ff */
[C---:B------:R-:W-:Y:S02]  /*0590*/  IADD3.X R16, PT, PT, R28.reuse, UR26, RZ, P1, !PT ;  /* 0x0000001a1c107c10 */ /* 0x040fe40008ffe4ff */
[----:B------:R-:W-:Y:S02]  /*05a0*/  IADD3.X R24, PT, PT, R28, UR25, RZ, P0, !PT ;  /* 0x000000191c187c10 */ /* 0x000fe400087fe4ff */
[----:B------:R-:W-:Y:S02]  /*05b0*/  LEA R22, P1, R15, UR16, 0x2 ;  /* 0x000000100f167c11 */ /* 0x000fe4000f8210ff */
[----:B------:R-:W-:Y:S02]  /*05c0*/  IADD3.X R26, PT, PT, R6, UR23, RZ, P2, !PT ;  /* 0x00000017061a7c10 */ /* 0x000fe400097fe4ff */
[----:B------:R-:W-:Y:S02]  /*05d0*/  LEA R10, P0, R11, UR16, 0x2 ;  /* 0x000000100b0a7c11 */ /* 0x000fe4000f8010ff */
[----:B------:R-:W-:-:S02]  /*05e0*/  LEA R14, P2, R17, UR18, 0x2 ;  /* 0x00000012110e7c11 */ /* 0x000fc4000f8410ff */
[----:B------:R-:W-:Y:S02]  /*05f0*/  LEA.HI.X R23, R15, UR17, R16, 0x2, P1 ;  /* 0x000000110f177c11 */ /* 0x000fe400088f1410 */
[----:B------:R-:W-:Y:S02]  /*0600*/  LEA.HI.X R11, R11, UR17, R24, 0x2, P0 ;  /* 0x000000110b0b7c11 */ /* 0x000fe400080f1418 */
[----:B------:R-:W-:Y:S02]  /*0610*/  LEA.HI.X R15, R17, UR19, R26, 0x2, P2 ;  /* 0x00000013110f7c11 */ /* 0x000fe400090f141a */
[----:B------:R-:W-:Y:S02]  /*0620*/  IADD3 R17, P0, PT, R25, UR21, RZ ;  /* 0x0000001519117c10 */ /* 0x000fe4000ff1e0ff */
[----:B------:R-:W-:Y:S01]  /*0630*/  IADD3 R8, P3, PT, R0, UR15, RZ ;  /* 0x0000000f00087c10 */ /* 0x000fe2000ff7e0ff */
[----:B------:R-:W-:Y:S01]  /*0640*/  USHF.R.S32.HI UR23, URZ, 0x1f, UR9 ;  /* 0x0000001fff177899 */ /* 0x000fe20008011409 */
[----:B------:R-:W-:Y:S01]  /*0650*/  IADD3.X R24, PT, PT, R6, UR24, RZ, P0, !PT ;  /* 0x0000001806187c10 */ /* 0x000fe200087fe4ff */
[----:B------:R-:W2:Y:S01]  /*0660*/  LDG.E R10, desc[UR12][R10.64] ;  /* 0x0000000c0a0a7981 */ /* 0x000ea2000c1e1900 */
[----:B------:R-:W-:-:S02]  /*0670*/  LEA R16, P0, R17, UR18, 0x2 ;  /* 0x0000001211107c11 */ /* 0x000fc4000f8010ff */
[----:B------:R-:W-:Y:S02]  /*0680*/  IADD3.X R9, PT, PT, R28, UR27, RZ, P3, !PT ;  /* 0x0000001b1c097c10 */ /* 0x000fe40009ffe4ff */
[C---:B------:R-:W-:Y:S02]  /*0690*/  LEA R18, P3, R8.reuse, UR16, 0x2 ;  /* 0x0000001008127c11 */ /* 0x040fe4000f8610ff */
[----:B------:R-:W-:Y:S02]  /*06a0*/  LEA.HI.X R17, R17, UR19, R24, 0x2, P0 ;  /* 0x0000001311117c11 */ /* 0x000fe400080f1418 */
[C---:B------:R-:W-:Y:S01]  /*06b0*/  IADD3 R24, P0, PT, R25.reuse, UR14, RZ ;  /* 0x0000000e19187c10 */ /* 0x040fe2000ff1e0ff */
[----:B------:R-:W3:Y:S01]  /*06c0*/  LDG.E R11, desc[UR12][R22.64] ;  /* 0x0000000c160b7981 */ /* 0x000ee2000c1e1900 */
[----:B------:R-:W-:Y:S02]  /*06d0*/  LEA.HI.X R19, R8, UR17, R9, 0x2, P3 ;  /* 0x0000001108137c11 */ /* 0x000fe400098f1409 */
[----:B------:R-:W-:Y:S01]  /*06e0*/  IADD3 R27, P1, PT, R25, UR20, RZ ;  /* 0x00000014191b7c10 */ /* 0x000fe2000ff3e0ff */
[----:B------:R0:W4:Y:S03]  /*06f0*/  LDG.E R8, desc[UR12][R20.64] ;  /* 0x0000000c14087981 */ /* 0x000126000c1e1900 */
[----:B------:R-:W-:Y:S01]  /*0700*/  IADD3.X R29, PT, PT, R6, UR25, RZ, P1, !PT ;  /* 0x00000019061d7c10 */ /* 0x000fe20008ffe4ff */
[----:B------:R1:W2:Y:S01]  /*0710*/  LDG.E R9, desc[UR12][R12.64] ;  /* 0x0000000c0c097981 */ /* 0x0002a2000c1e1900 */
[----:B------:R-:W-:-:S03]  /*0720*/  LEA R26, P1, R27, UR18, 0x2 ;  /* 0x000000121b1a7c11 */ /* 0x000fc6000f8210ff */
[----:B------:R-:W3:Y:S01]  /*0730*/  LDG.E R18, desc[UR12][R18.64] ;  /* 0x0000000c12127981 */ /* 0x000ee2000c1e1900 */
[----:B------:R-:W-:Y:S02]  /*0740*/  LEA.HI.X R27, R27, UR19, R29, 0x2, P1 ;  /* 0x000000131b1b7c11 */ /* 0x000fe400088f141d */
[----:B0-----:R-:W-:Y:S02]  /*0750*/  IADD3.X R21, PT, PT, R6, UR26, RZ, P0, !PT ;  /* 0x0000001a06157c10 */ /* 0x001fe400087fe4ff */
[----:B------:R-:W-:-:S04]  /*0760*/  LEA R20, P0, R24, UR18, 0x2 ;  /* 0x0000001218147c11 */ /* 0x000fc8000f8010ff */
[----:B------:R-:W-:Y:S01]  /*0770*/  LEA.HI.X R21, R24, UR19, R21, 0x2, P0 ;  /* 0x0000001318157c11 */ /* 0x000fe200080f1415 */
[----:B------:R0:W4:Y:S01]  /*0780*/  LDG.E R19, desc[UR12][R14.64] ;  /* 0x0000000c0e137981 */ /* 0x000122000c1e1900 */
[----:B-1----:R-:W-:Y:S02]  /*0790*/  IADD3 R13, P0, PT, R25, UR15, RZ ;  /* 0x0000000f190d7c10 */ /* 0x002fe4000ff1e0ff */
[----:B------:R-:W-:Y:S02]  /*07a0*/  IADD3 R24, P1, PT, R0, UR9, RZ ;  /* 0x0000000900187c10 */ /* 0x000fe4000ff3e0ff */
[----:B------:R-:W-:Y:S02]  /*07b0*/  IADD3.X R29, PT, PT, R6, UR27, RZ, P0, !PT ;  /* 0x0000001b061d7c10 */ /* 0x000fe400087fe4ff */
[----:B------:R-:W-:-:S04]  /*07c0*/  LEA R12, P0, R13, UR18, 0x2 ;  /* 0x000000120d0c7c11 */ /* 0x000fc8000f8010ff */
[----:B------:R-:W-:Y:S02]  /*07d0*/  LEA.HI.X R13, R13, UR19, R29, 0x2, P0 ;  /* 0x000000130d0d7c11 */ /* 0x000fe400080f141d */
[----:B------:R-:W-:Y:S02]  /*07e0*/  IADD3.X R29, PT, PT, R28, UR23, RZ, P1, !PT ;  /* 0x000000171c1d7c10 */ /* 0x000fe40008ffe4ff */
[----:B------:R-:W-:-:S04]  /*07f0*/  LEA R22, P0, R24, UR16, 0x2 ;  /* 0x0000001018167c11 */ /* 0x000fc8000f8010ff */
[----:B------:R-:W-:Y:S02]  /*0800*/  LEA.HI.X R23, R24, UR17, R29, 0x2, P0 ;  /* 0x0000001118177c11 */ /* 0x000fe400080f141d */
[----:B------:R1:W2:Y:S01]  /*0810*/  LDG.E R24, desc[UR12][R16.64] ;  /* 0x0000000c10187981 */ /* 0x0002a2000c1e1900 */
[----:B0-----:R-:W-:-:S03]  /*0820*/  IADD3 R15, P0, PT, R25, UR9, RZ ;  /* 0x00000009190f7c10 */ /* 0x001fc6000ff1e0ff */
[----:B------:R-:W3:Y:S01]  /*0830*/  LDG.E R22, desc[UR12][R22.64] ;  /* 0x0000000c16167981 */ /* 0x000ee2000c1e1900 */
[----:B------:R-:W-:Y:S02]  /*0840*/  USHF.R.S32.HI UR24, URZ, 0x1f, UR10 ;  /* 0x0000001fff187899 */ /* 0x000fe4000801140a */
[----:B------:R-:W-:Y:S02]  /*0850*/  IADD3 R29, P1, PT, R0, UR10, RZ ;  /* 0x0000000a001d7c10 */ /* 0x000fe4000ff3e0ff */
[----:B-1----:R-:W-:Y:S01]  /*0860*/  IADD3.X R16, PT, PT, R6, UR23, RZ, P0, !PT ;  /* 0x0000001706107c10 */ /* 0x002fe200087fe4ff */
[----:B------:R-:W3:Y:S01]  /*0870*/  LDG.E R23, desc[UR12][R26.64] ;  /* 0x0000000c1a177981 */ /* 0x000ee2000c1e1900 */
[----:B------:R-:W-:-:S04]  /*0880*/  LEA R14, P0, R15, UR18, 0x2 ;  /* 0x000000120f0e7c11 */ /* 0x000fc8000f8010ff */
[----:B------:R-:W-:Y:S02]  /*0890*/  LEA.HI.X R15, R15, UR19, R16, 0x2, P0 ;  /* 0x000000130f0f7c11 */ /* 0x000fe400080f1410 */
[----:B------:R-:W-:Y:S01]  /*08a0*/  LEA R16, P0, R29, UR16, 0x2 ;  /* 0x000000101d107c11 */ /* 0x000fe2000f8010ff */
[----:B------:R0:W3:Y:S01]  /*08b0*/  LDG.E R26, desc[UR12][R20.64] ;  /* 0x0000000c141a7981 */ /* 0x0000e2000c1e1900 */
[----:B------:R-:W-:-:S03]  /*08c0*/  USHF.R.S32.HI UR23, URZ, 0x1f, UR8 ;  /* 0x0000001fff177899 */ /* 0x000fc60008011408 */
[----:B------:R-:W3:Y:S01]  /*08d0*/  LDG.E R15, desc[UR12][R14.64] ;  /* 0x0000000c0e0f7981 */ /* 0x000ee2000c1e1900 */
[----:B0-----:R-:W-:-:S04]  /*08e0*/  IADD3.X R20, PT, PT, R28, UR24, RZ, P1, !PT ;  /* 0x000000181c147c10 */ /* 0x001fc80008ffe4ff */
[----:B------:R-:W-:Y:S02]  /*08f0*/  LEA.HI.X R17, R29, UR17, R20, 0x2, P0 ;  /* 0x000000111d117c11 */ /* 0x000fe400080f1414 */
[----:B------:R-:W-:Y:S01]  /*0900*/  IADD3 R21, P0, PT, R25, UR10, RZ ;  /* 0x0000000a19157c10 */ /* 0x000fe2000ff1e0ff */
[----:B------:R0:W3:Y:S04]  /*0910*/  LDG.E R29, desc[UR12][R12.64] ;  /* 0x0000000c0c1d7981 */ /* 0x0000e8000c1e1900 */
[----:B------:R1:W3:Y:S01]  /*0920*/  LDG.E R27, desc[UR12][R16.64] ;  /* 0x0000000c101b7981 */ /* 0x0002e2000c1e1900 */
[----:B0-----:R-:W-:Y:S02]  /*0930*/  IADD3.X R12, PT, PT, R6, UR24, RZ, P0, !PT ;  /* 0x00000018060c7c10 */ /* 0x001fe400087fe4ff */
[----:B------:R-:W-:-:S04]  /*0940*/  LEA R20, P0, R21, UR18, 0x2 ;  /* 0x0000001215147c11 */ /* 0x000fc8000f8010ff */
[----:B------:R-:W-:Y:S02]  /*0950*/  LEA.HI.X R21, R21, UR19, R12, 0x2, P0 ;  /* 0x0000001315157c11 */ /* 0x000fe400080f140c */
[----:B------:R-:W-:Y:S02]  /*0960*/  IADD3 R12, P0, PT, R0, UR8, RZ ;  /* 0x00000008000c7c10 */ /* 0x000fe4000ff1e0ff */
[----:B------:R-:W-:Y:S01]  /*0970*/  IADD3 R25, P1, PT, R25, UR8, RZ ;  /* 0x0000000819197c10 */ /* 0x000fe2000ff3e0ff */
[----:B------:R-:W3:Y:S01]  /*0980*/  LDG.E R20, desc[UR12][R20.64] ;  /* 0x0000000c14147981 */ /* 0x000ee2000c1e1900 */
[----:B------:R-:W-:Y:S02]  /*0990*/  IADD3.X R28, PT, PT, R28, UR23, RZ, P0, !PT ;  /* 0x000000171c1c7c10 */ /* 0x000fe400087fe4ff */
[----:B-1----:R-:W-:Y:S02]  /*09a0*/  LEA R16, P0, R12, UR16, 0x2 ;  /* 0x000000100c107c11 */ /* 0x002fe4000f8010ff */
[----:B------:R-:W-:-:S02]  /*09b0*/  IADD3.X R14, PT, PT, R6, UR23, RZ, P1, !PT ;  /* 0x00000017060e7c10 */ /* 0x000fc40008ffe4ff */
[----:B------:R-:W-:Y:S02]  /*09c0*/  LEA.HI.X R17, R12, UR17, R28, 0x2, P0 ;  /* 0x000000110c117c11 */ /* 0x000fe400080f141c */
[----:B------:R-:W-:-:S03]  /*09d0*/  LEA R12, P0, R25, UR18, 0x2 ;  /* 0x00000012190c7c11 */ /* 0x000fc6000f8010ff */
[----:B------:R-:W3:Y:S01]  /*09e0*/  LDG.E R16, desc[UR12][R16.64] ;  /* 0x0000000c10107981 */ /* 0x000ee2000c1e1900 */
[----:B------:R-:W-:-:S06]  /*09f0*/  LEA.HI.X R13, R25, UR19, R14, 0x2, P0 ;  /* 0x00000013190d7c11 */ /* 0x000fcc00080f140e */
[----:B------:R-:W3:Y:S01]  /*0a00*/  LDG.E R13, desc[UR12][R12.64] ;  /* 0x0000000c0c0d7981 */ /* 0x000ee2000c1e1900 */
[----:B------:R-:W-:-:S04]  /*0a10*/  UIADD3 UR22, UPT, UPT, UR22, 0x8, URZ ;  /* 0x0000000816167890 */ /* 0x000fc8000fffe0ff */
[----:B------:R-:W-:Y:S02]  /*0a20*/  UISETP.NE.AND UP0, UPT, UR22, URZ, UPT ;  /* 0x000000ff1600728c */ /* 0x000fe4000bf05270 */
[----:B------:R-:W-:Y:S02]  /*0a30*/  ULEA UR21, UR28, UR21, 0x3 ;  /* 0x000000151c157291 */ /* 0x000fe4000f8e18ff */
[----:B------:R-:W-:Y:S02]  /*0a40*/  ULEA UR20, UR28, UR20, 0x3 ;  /* 0x000000141c147291 */ /* 0x000fe4000f8e18ff */
[----:B------:R-:W-:Y:S02]  /*0a50*/  ULEA UR14, UR28, UR14, 0x3 ;  /* 0x0000000e1c0e7291 */ /* 0x000fe4000f8e18ff */
[----:B------:R-:W-:Y:S02]  /*0a60*/  ULEA UR15, UR28, UR15, 0x3 ;  /* 0x0000000f1c0f7291 */ /* 0x000fe4000f8e18ff */
[----:B------:R-:W-:-:S02]  /*0a70*/  ULEA UR9, UR28, UR9, 0x3 ;  /* 0x000000091c097291 */ /* 0x000fc4000f8e18ff */
[----:B------:R-:W-:Y:S02]  /*0a80*/  ULEA UR10, UR28, UR10, 0x3 ;  /* 0x0000000a1c0a7291 */ /* 0x000fe4000f8e18ff */
[----:B------:R-:W-:Y:S02]  /*0a90*/  ULEA UR5, UR28, UR5, 0x3 ;  /* 0x000000051c057291 */ /* 0x000fe4000f8e18ff */
[----:B------:R-:W-:Y:S01]  /*0aa0*/  ULEA UR8, UR28, UR8, 0x3 ;  /* 0x000000081c087291 */ /* 0x000fe2000f8e18ff */
[----:B----4-:R-:W-:Y:S01]  /*0ab0*/  FADD R14, -R8, R19 ;  /* 0x00000013080e7221 */ /* 0x010fe20000000100 */
[----:B------:R-:W-:-:S04]  /*0ac0*/  FSETP.GEU.AND P0, PT, R19, R8, PT ;  /* 0x000000081300720b */ /* 0x000fc80003f0e000 */
[----:B------:R-:W-:-:S04]  /*0ad0*/  FSEL R14, -R14, R14, !P0 ;  /* 0x0000000e0e0e7208 */ /* 0x000fc80004000100 */
[----:B------:R-:W-:-:S04]  /*0ae0*/  FSETP.GEU.AND P0, PT, R7, R14, PT ;  /* 0x0000000e0700720b */ /* 0x000fc80003f0e000 */
[----:B------:R-:W-:Y:S01]  /*0af0*/  FSEL R7, R14, R7, !P0 ;  /* 0x000000070e077208 */ /* 0x000fe20004000000 */
[----:B--2---:R-:W-:Y:S01]  /*0b00*/  FADD R8, -R9, R24 ;  /* 0x0000001809087221 */ /* 0x004fe20000000100 */
[----:B------:R-:W-:-:S04]  /*0b10*/  FSETP.GEU.AND P1, PT, R24, R9, PT ;  /* 0x000000091800720b */ /* 0x000fc80003f2e000 */
[----:B------:R-:W-:-:S04]  /*0b20*/  FSEL R8, -R8, R8, !P1 ;  /* 0x0000000808087208 */ /* 0x000fc80004800100 */
[----:B------:R-:W-:Y:S01]  /*0b30*/  FSETP.GEU.AND P0, PT, R7, R8, PT ;  /* 0x000000080700720b */ /* 0x000fe20003f0e000 */
[----:B---3--:R-:W-:Y:S01]  /*0b40*/  FADD R9, -R10, R23 ;  /* 0x000000170a097221 */ /* 0x008fe20000000100 */
[----:B------:R-:W-:Y:S02]  /*0b50*/  FSETP.GEU.AND P1, PT, R23, R10, PT ;  /* 0x0000000a1700720b */ /* 0x000fe40003f2e000 */
[----:B------:R-:W-:Y:S02]  /*0b60*/  FSEL R7, R8, R7, !P0 ;  /* 0x0000000708077208 */ /* 0x000fe40004000000 */
[----:B------:R-:W-:-:S04]  /*0b70*/  FSEL R8, -R9, R9, !P1 ;  /* 0x0000000909087208 */ /* 0x000fc80004800100 */
[----:B------:R-:W-:Y:S01]  /*0b80*/  FSETP.GEU.AND P0, PT, R7, R8, PT ;  /* 0x000000080700720b */ /* 0x000fe20003f0e000 */
[----:B------:R-:W-:Y:S01]  /*0b90*/  FADD R9, -R11, R26 ;  /* 0x0000001a0b097221 */ /* 0x000fe20000000100 */
[----:B------:R-:W-:Y:S02]  /*0ba0*/  FSETP.GEU.AND P1, PT, R26, R11, PT ;  /* 0x0000000b1a00720b */ /* 0x000fe40003f2e000 */
[----:B------:R-:W-:Y:S02]  /*0bb0*/  FSEL R7, R8, R7, !P0 ;  /* 0x0000000708077208 */ /* 0x000fe40004000000 */
[----:B------:R-:W-:-:S04]  /*0bc0*/  FSEL R8, -R9, R9, !P1 ;  /* 0x0000000909087208 */ /* 0x000fc80004800100 */
[----:B------:R-:W-:-:S04]  /*0bd0*/  FSETP.GEU.AND P0, PT, R7, R8, PT ;  /* 0x000000080700720b */ /* 0x000fc80003f0e000 */
[----:B------:R-:W-:Y:S01]  /*0be0*/  FSEL R7, R8, R7, !P0 ;  /* 0x0000000708077208 */ /* 0x000fe20004000000 */
[----:B------:R-:W-:Y:S01]  /*0bf0*/  FADD R9, -R18, R29 ;  /* 0x0000001d12097221 */ /* 0x000fe20000000100 */
[----:B------:R-:W-:-:S04]  /*0c00*/  FSETP.GEU.AND P1, PT, R29, R18, PT ;  /* 0x000000121d00720b */ /* 0x000fc80003f2e000 */
[----:B------:R-:W-:Y:S01]  /*0c10*/  FSEL R8, -R9, R9, !P1 ;  /* 0x0000000909087208 */ /* 0x000fe20004800100 */
[----:B------:R-:W-:Y:S01]  /*0c20*/  FADD R9, -R22, R15 ;  /* 0x0000000f16097221 */ /* 0x000fe20000000100 */
[----:B------:R-:W-:Y:S02]  /*0c30*/  FSETP.GEU.AND P1, PT, R15, R22, PT ;  /* 0x000000160f00720b */ /* 0x000fe40003f2e000 */
[----:B------:R-:W-:-:S04]  /*0c40*/  FSETP.GEU.AND P0, PT, R7, R8, PT ;  /* 0x000000080700720b */ /* 0x000fc80003f0e000 */
        /* <DEDUP_REMOVED lines=11> */
[----:B------:R-:W-:-:S04]  /*0d00*/  FSEL R8, -R9, R9, !P1 ;  /* 0x0000000909087208 */ /* 0x000fc80004800100 */
[----:B------:R-:W-:-:S04]  /*0d10*/  FSETP.GEU.AND P0, PT, R7, R8, PT ;  /* 0x000000080700720b */ /* 0x000fc80003f0e000 */
[----:B------:R-:W-:Y:S01]  /*0d20*/  FSEL R7, R8, R7, !P0 ;  /* 0x0000000708077208 */ /* 0x000fe20004000000 */
[----:B------:R-:W-:Y:S08]  /*0d30*/  BRA.U UP0, `(.L_x_5) ;  /* 0xfffffff500cc7547 */ /* 0x000ff0000b83ffff */
[----:B------:R-:W-:-:S05]  /*0d40*/  UMOV UR5, UR6 ;  /* 0x0000000600057c82 */ /* 0x000fca0008000000 */
.L_x_4:
[----:B------:R-:W0:Y:S02]  /*0d50*/  LDCU UR8, c[0x0][0x398] ;  /* 0x00007300ff0877ac */ /* 0x000e240008000800 */
[----:B0-----:R-:W-:-:S04]  /*0d60*/  ULOP3.LUT UR9, UR8, 0x7, URZ, 0xc0, !UPT ;  /* 0x0000000708097892 */ /* 0x001fc8000f8ec0ff */
[----:B------:R-:W-:-:S09]  /*0d70*/  UISETP.NE.AND UP0, UPT, UR9, URZ, UPT ;  /* 0x000000ff0900728c */ /* 0x000fd2000bf05270 */
[----:B------:R-:W-:Y:S05]  /*0d80*/  BRA.U !UP0, `(.L_x_6) ;  /* 0x0000000908347547 */ /* 0x000fea000b800000 */
[----:B------:R-:W-:Y:S01]  /*0d90*/  ULOP3.LUT UR10, UR8, 0x3, URZ, 0xc0, !UPT ;  /* 0x00000003080a7892 */ /* 0x000fe2000f8ec0ff */
[----:B------:R-:W-:Y:S01]  /*0da0*/  VIADD R21, R5, UR4 ;  /* 0x0000000405157c36 */ /* 0x000fe20008000000 */
[----:B------:R-:W-:Y:S01]  /*0db0*/  UIADD3 UR8, UPT, UPT, UR9, -0x1, URZ ;  /* 0xffffffff09087890 */ /* 0x000fe2000fffe0ff */
[----:B------:R-:W-:Y:S01]  /*0dc0*/  SHF.R.S32.HI R20, RZ, 0x1f, R0 ;  /* 0x0000001fff147819 */ /* 0x000fe20000011400 */
[----:B------:R-:W-:Y:S02]  /*0dd0*/  UISETP.NE.AND UP1, UPT, UR10, URZ, UPT ;  /* 0x000000ff0a00728c */ /* 0x000fe4000bf25270 */
[----:B------:R-:W-:-:S09]  /*0de0*/  UISETP.GE.U32.AND UP0, UPT, UR8, 0x3, UPT ;  /* 0x000000030800788c */ /* 0x000fd2000bf06070 */
[----:B------:R-:W-:Y:S05]  /*0df0*/  BRA.U !UP0, `(.L_x_7) ;  /* 0x00000005081c7547 */ /* 0x000fea000b800000 */
[----:B------:R-:W0:Y:S01]  /*0e00*/  LDCU UR9, c[0x0][0x3a0] ;  /* 0x00007400ff0977ac */ /* 0x000e220008000800 */
[----:B------:R-:W1:Y:S01]  /*0e10*/  LDCU.128 UR16, c[0x0][0x380] ;  /* 0x00007000ff1077ac */ /* 0x000e620008000c00 */
[----:B0-----:R-:W-:-:S04]  /*0e20*/  UIMAD UR8, UR5, UR9, URZ ;  /* 0x00000009050872a4 */ /* 0x001fc8000f8e02ff */
[----:B------:R-:W-:Y:S02]  /*0e30*/  USHF.R.S32.HI UR14, URZ, 0x1f, UR8 ;  /* 0x0000001fff0e7899 */ /* 0x000fe40008011408 */
[----:B------:R-:W-:Y:S02]  /*0e40*/  IADD3 R10, P0, PT, R0, UR8, RZ ;  /* 0x00000008000a7c10 */ /* 0x000fe4000ff1e0ff */
[----:B------:R-:W-:Y:S01]  /*0e50*/  IADD3 R8, P1, PT, R21, UR8, RZ ;  /* 0x0000000815087c10 */ /* 0x000fe2000ff3e0ff */
[----:B------:R-:W-:Y:S01]  /*0e60*/  UIADD3 UR8, UPT, UPT, UR8, UR9, URZ ;  /* 0x0000000908087290 */ /* 0x000fe2000fffe0ff */
[----:B------:R-:W-:Y:S02]  /*0e70*/  IADD3.X R11, PT, PT, R20, UR14, RZ, P0, !PT ;  /* 0x0000000e140b7c10 */ /* 0x000fe400087fe4ff */
[----:B-1----:R-:W-:Y:S02]  /*0e80*/  LEA R12, P0, R10, UR16, 0x2 ;  /* 0x000000100a0c7c11 */ /* 0x002fe4000f8010ff */
[----:B------:R-:W-:Y:S01]  /*0e90*/  IADD3.X R9, PT, PT, R6, UR14, RZ, P1, !PT ;  /* 0x0000000e06097c10 */ /* 0x000fe20008ffe4ff */
[----:B------:R-:W-:Y:S01]  /*0ea0*/  USHF.R.S32.HI UR14, URZ, 0x1f, UR8 ;  /* 0x0000001fff0e7899 */ /* 0x000fe20008011408 */
[----:B------:R-:W-:-:S02]  /*0eb0*/  LEA R18, P1, R8, UR18, 0x2 ;  /* 0x0000001208127c11 */ /* 0x000fc4000f8210ff */
[----:B------:R-:W-:Y:S02]  /*0ec0*/  LEA.HI.X R13, R10, UR17, R11, 0x2, P0 ;  /* 0x000000110a0d7c11 */ /* 0x000fe400080f140b */
[----:B------:R-:W-:Y:S02]  /*0ed0*/  IADD3 R11, P0, PT, R0, UR8, RZ ;  /* 0x00000008000b7c10 */ /* 0x000fe4000ff1e0ff */
[----:B------:R-:W-:Y:S01]  /*0ee0*/  LEA.HI.X R19, R8, UR19, R9, 0x2, P1 ;  /* 0x0000001308137c11 */ /* 0x000fe200088f1409 */
[----:B------:R0:W2:Y:S01]  /*0ef0*/  LDG.E R22, desc[UR12][R12.64] ;  /* 0x0000000c0c167981 */ /* 0x0000a2000c1e1900 */
[----:B------:R-:W-:Y:S01]  /*0f00*/  IADD3 R9, P1, PT, R21, UR8, RZ ;  /* 0x0000000815097c10 */ /* 0x000fe2000ff3e0ff */
[----:B------:R-:W-:Y:S01]  /*0f10*/  UIADD3 UR8, UPT, UPT, UR8, UR9, URZ ;  /* 0x0000000908087290 */ /* 0x000fe2000fffe0ff */
[----:B------:R-:W-:Y:S01]  /*0f20*/  IADD3.X R14, PT, PT, R20, UR14, RZ, P0, !PT ;  /* 0x0000000e140e7c10 */ /* 0x000fe200087fe4ff */
[----:B------:R1:W2:Y:S01]  /*0f30*/  LDG.E R23, desc[UR12][R18.64] ;  /* 0x0000000c12177981 */ /* 0x0002a2000c1e1900 */
[----:B------:R-:W-:-:S02]  /*0f40*/  LEA R16, P0, R11, UR16, 0x2 ;  /* 0x000000100b107c11 */ /* 0x000fc4000f8010ff */
[----:B------:R-:W-:Y:S01]  /*0f50*/  IADD3.X R10, PT, PT, R6, UR14, RZ, P1, !PT ;  /* 0x0000000e060a7c10 */ /* 0x000fe20008ffe4ff */
[----:B------:R-:W-:Y:S01]  /*0f60*/  USHF.R.S32.HI UR14, URZ, 0x1f, UR8 ;  /* 0x0000001fff0e7899 */ /* 0x000fe20008011408 */
[----:B------:R-:W-:Y:S02]  /*0f70*/  LEA.HI.X R17, R11, UR17, R14, 0x2, P0 ;  /* 0x000000110b117c11 */ /* 0x000fe400080f140e */
[C---:B------:R-:W-:Y:S02]  /*0f80*/  LEA R8, P1, R9.reuse, UR18, 0x2 ;  /* 0x0000001209087c11 */ /* 0x040fe4000f8210ff */
[----:B------:R-:W-:Y:S01]  /*0f90*/  IADD3 R11, P0, PT, R0, UR8, RZ ;  /* 0x00000008000b7c10 */ /* 0x000fe2000ff1e0ff */
[----:B------:R-:W-:Y:S01]  /*0fa0*/  UIADD3 UR9, UPT, UPT, UR8, UR9, URZ ;  /* 0x0000000908097290 */ /* 0x000fe2000fffe0ff */
[----:B------:R-:W-:Y:S01]  /*0fb0*/  LEA.HI.X R9, R9, UR19, R10, 0x2, P1 ;  /* 0x0000001309097c11 */ /* 0x000fe200088f140a */
[----:B------:R-:W3:Y:S01]  /*0fc0*/  LDG.E R16, desc[UR12][R16.64] ;  /* 0x0000000c10107981 */ /* 0x000ee2000c1e1900 */
[----:B------:R-:W-:-:S02]  /*0fd0*/  IADD3.X R14, PT, PT, R20, UR14, RZ, P0, !PT ;  /* 0x0000000e140e7c10 */ /* 0x000fc400087fe4ff */
[C---:B------:R-:W-:Y:S02]  /*0fe0*/  LEA R10, P0, R11.reuse, UR16, 0x2 ;  /* 0x000000100b0a7c11 */ /* 0x040fe4000f8010ff */
[----:B------:R-:W-:Y:S01]  /*0ff0*/  IADD3 R15, P1, PT, R0, UR9, RZ ;  /* 0x00000009000f7c10 */ /* 0x000fe2000ff3e0ff */
[----:B------:R2:W3:Y:S01]  /*1000*/  LDG.E R9, desc[UR12][R8.64] ;  /* 0x0000000c08097981 */ /* 0x0004e2000c1e1900 */
[----:B------:R-:W-:Y:S02]  /*1010*/  LEA.HI.X R11, R11, UR17, R14, 0x2, P0 ;  /* 0x000000110b0b7c11 */ /* 0x000fe400080f140e */
[----:B------:R-:W-:Y:S01]  /*1020*/  IADD3 R25, P0, PT, R21, UR8, RZ ;  /* 0x0000000815197c10 */ /* 0x000fe2000ff1e0ff */
[----:B------:R-:W-:Y:S01]  /*1030*/  USHF.R.S32.HI UR8, URZ, 0x1f, UR9 ;  /* 0x0000001fff087899 */ /* 0x000fe20008011409 */
[----:B------:R-:W-:Y:S01]  /*1040*/  LEA R14, P2, R15, UR16, 0x2 ;  /* 0x000000100f0e7c11 */ /* 0x000fe2000f8410ff */
[----:B------:R-:W4:Y:S01]  /*1050*/  LDG.E R10, desc[UR12][R10.64] ;  /* 0x0000000c0a0a7981 */ /* 0x000f22000c1e1900 */
[----:B------:R-:W-:-:S02]  /*1060*/  IADD3.X R26, PT, PT, R6, UR14, RZ, P0, !PT ;  /* 0x0000000e061a7c10 */ /* 0x000fc400087fe4ff */
[C---:B0-----:R-:W-:Y:S02]  /*1070*/  LEA R12, P0, R25.reuse, UR18, 0x2 ;  /* 0x00000012190c7c11 */ /* 0x041fe4000f8010ff */
[----:B------:R-:W-:Y:S02]  /*1080*/  IADD3.X R24, PT, PT, R20, UR8, RZ, P1, !PT ;  /* 0x0000000814187c10 */ /* 0x000fe40008ffe4ff */
[----:B------:R-:W-:Y:S02]  /*1090*/  LEA.HI.X R13, R25, UR19, R26, 0x2, P0 ;  /* 0x00000013190d7c11 */ /* 0x000fe400080f141a */
[----:B-1----:R-:W-:Y:S02]  /*10a0*/  IADD3 R19, P0, PT, R21, UR9, RZ ;  /* 0x0000000915137c10 */ /* 0x002fe4000ff1e0ff */
[----:B------:R-:W-:Y:S02]  /*10b0*/  LEA.HI.X R15, R15, UR17, R24, 0x2, P2 ;  /* 0x000000110f0f7c11 */ /* 0x000fe400090f1418 */
[----:B------:R-:W-:Y:S01]  /*10c0*/  LEA R18, P1, R19, UR18, 0x2 ;  /* 0x0000001213127c11 */ /* 0x000fe2000f8210ff */
[----:B------:R-:W4:Y:S01]  /*10d0*/  LDG.E R13, desc[UR12][R12.64] ;  /* 0x0000000c0c0d7981 */ /* 0x000f22000c1e1900 */
[----:B------:R-:W-:-:S03]  /*10e0*/  IADD3.X R24, PT, PT, R6, UR8, RZ, P0, !PT ;  /* 0x0000000806187c10 */ /* 0x000fc600087fe4ff */
[----:B------:R-:W4:Y:S01]  /*10f0*/  LDG.E R14, desc[UR12][R14.64] ;  /* 0x0000000c0e0e7981 */ /* 0x000f22000c1e1900 */
[----:B------:R-:W-:-:S06]  /*1100*/  LEA.HI.X R19, R19, UR19, R24, 0x2, P1 ;  /* 0x0000001313137c11 */ /* 0x000fcc00088f1418 */
[----:B------:R-:W4:Y:S01]  /*1110*/  LDG.E R19, desc[UR12][R18.64] ;  /* 0x0000000c12137981 */ /* 0x000f22000c1e1900 */
[----:B------:R-:W-:Y:S01]  /*1120*/  UIADD3 UR5, UPT, UPT, UR5, 0x4, URZ ;  /* 0x0000000405057890 */ /* 0x000fe2000fffe0ff */
[----:B--2---:R-:W-:Y:S01]  /*1130*/  FADD R8, -R22, R23 ;  /* 0x0000001716087221 */ /* 0x004fe20000000100 */
[----:B------:R-:W-:-:S04]  /*1140*/  FSETP.GEU.AND P0, PT, R23, R22, PT ;  /* 0x000000161700720b */ /* 0x000fc80003f0e000 */
[----:B------:R-:W-:-:S04]  /*1150*/  FSEL R8, -R8, R8, !P0 ;  /* 0x0000000808087208 */ /* 0x000fc80004000100 */
[----:B------:R-:W-:-:S04]  /*1160*/  FSETP.GEU.AND P0, PT, R7, R8, PT ;  /* 0x000000080700720b */ /* 0x000fc80003f0e000 */
[----:B------:R-:W-:Y:S01]  /*1170*/  FSEL R7, R8, R7, !P0 ;  /* 0x0000000708077208 */ /* 0x000fe20004000000 */
[----:B---3--:R-:W-:Y:S01]  /*1180*/  FADD R17, -R16, R9 ;  /* 0x0000000910117221 */ /* 0x008fe20000000100 */
[----:B------:R-:W-:-:S04]  /*1190*/  FSETP.GEU.AND P1, PT, R9, R16, PT ;  /* 0x000000100900720b */ /* 0x000fc80003f2e000 */
[----:B------:R-:W-:-:S04]  /*11a0*/  FSEL R8, -R17, R17, !P1 ;  /* 0x0000001111087208 */ /* 0x000fc80004800100 */
[----:B------:R-:W-:-:S04]  /*11b0*/  FSETP.GEU.AND P0, PT, R7, R8, PT ;  /* 0x000000080700720b */ /* 0x000fc80003f0e000 */
[----:B------:R-:W-:Y:S01]  /*11c0*/  FSEL R7, R8, R7, !P0 ;  /* 0x0000000708077208 */ /* 0x000fe20004000000 */
[----:B----4-:R-:W-:Y:S01]  /*11d0*/  FADD R9, -R10, R13 ;  /* 0x0000000d0a097221 */ /* 0x010fe20000000100 */
[----:B------:R-:W-:-:S04]  /*11e0*/  FSETP.GEU.AND P1, PT, R13, R10, PT ;  /* 0x0000000a0d00720b */ /* 0x000fc80003f2e000 */
[----:B------:R-:W-:-:S04]  /*11f0*/  FSEL R8, -R9, R9, !P1 ;  /* 0x0000000909087208 */ /* 0x000fc80004800100 */
[----:B------:R-:W-:Y:S01]  /*1200*/  FSETP.GEU.AND P0, PT, R7, R8, PT ;  /* 0x000000080700720b */ /* 0x000fe20003f0e000 */
[----:B------:R-:W-:Y:S01]  /*1210*/  FADD R9, -R14, R19 ;  /* 0x000000130e097221 */ /* 0x000fe20000000100 */
[----:B------:R-:W-:Y:S02]  /*1220*/  FSETP.GEU.AND P1, PT, R19, R14, PT ;  /* 0x0000000e1300720b */ /* 0x000fe40003f2e000 */
[----:B------:R-:W-:Y:S02]  /*1230*/  FSEL R7, R8, R7, !P0 ;  /* 0x0000000708077208 */ /* 0x000fe40004000000 */
[----:B------:R-:W-:-:S04]  /*1240*/  FSEL R10, -R9, R9, !P1 ;  /* 0x00000009090a7208 */ /* 0x000fc80004800100 */
[----:B------:R-:W-:-:S04]  /*1250*/  FSETP.GEU.AND P0, PT, R7, R10, PT ;  /* 0x0000000a0700720b */ /* 0x000fc80003f0e000 */
[----:B------:R-:W-:-:S09]  /*1260*/  FSEL R7, R10, R7, !P0 ;  /* 0x000000070a077208 */ /* 0x000fd20004000000 */
.L_x_7:
[----:B------:R-:W-:Y:S05]  /*1270*/  BRA.U !UP1, `(.L_x_6) ;  /* 0x0000000109f87547 */ /* 0x000fea000b800000 */
[----:B------:R-:W0:Y:S01]  /*1280*/  LDCU UR8, c[0x0][0x398] ;  /* 0x00007300ff0877ac */ /* 0x000e220008000800 */
[----:B------:R-:W-:Y:S02]  /*1290*/  UISETP.NE.AND UP0, UPT, UR10, 0x1, UPT ;  /* 0x000000010a00788c */ /* 0x000fe4000bf05270 */
[----:B0-----:R-:W-:-:S04]  /*12a0*/  ULOP3.LUT UR8, UR8, 0x1, URZ, 0xc0, !UPT ;  /* 0x0000000108087892 */ /* 0x001fc8000f8ec0ff */
[----:B------:R-:W-:-:S03]  /*12b0*/  UISETP.NE.U32.AND UP1, UPT, UR8, 0x1, UPT ;  /* 0x000000010800788c */ /* 0x000fc6000bf25070 */
[----:B------:R-:W-:Y:S08]  /*12c0*/  BRA.U !UP0, `(.L_x_8) ;  /* 0x0000000108947547 */ /* 0x000ff0000b800000 */
[----:B------:R-:W0:Y:S01]  /*12d0*/  LDCU UR8, c[0x0][0x3a0] ;  /* 0x00007400ff0877ac */ /* 0x000e220008000800 */
[----:B------:R-:W1:Y:S01]  /*12e0*/  LDCU.128 UR16, c[0x0][0x380] ;  /* 0x00007000ff1077ac */ /* 0x000e620008000c00 */
[----:B0-----:R-:W-:-:S04]  /*12f0*/  UIMAD UR9, UR5, UR8, URZ ;  /* 0x00000008050972a4 */ /* 0x001fc8000f8e02ff */
[----:B------:R-:W-:Y:S02]  /*1300*/  USHF.R.S32.HI UR10, URZ, 0x1f, UR9 ;  /* 0x0000001fff0a7899 */ /* 0x000fe40008011409 */
[----:B------:R-:W-:Y:S02]  /*1310*/  UIADD3 UR8, UPT, UPT, UR9, UR8, URZ ;  /* 0x0000000809087290 */ /* 0x000fe4000fffe0ff */
[----:B------:R-:W-:Y:S02]  /*1320*/  IADD3 R11, P1, PT, R21, UR9, RZ ;  /* 0x00000009150b7c10 */ /* 0x000fe4000ff3e0ff */
[----:B------:R-:W-:Y:S01]  /*1330*/  IADD3 R9, P0, PT, R0, UR9, RZ ;  /* 0x0000000900097c10 */ /* 0x000fe2000ff1e0ff */
[----:B------:R-:W-:Y:S01]  /*1340*/  USHF.R.S32.HI UR9, URZ, 0x1f, UR8 ;  /* 0x0000001fff097899 */ /* 0x000fe20008011408 */
[----:B------:R-:W-:Y:S02]  /*1350*/  IADD3.X R16, PT, PT, R6, UR10, RZ, P1, !PT ;  /* 0x0000000a06107c10 */ /* 0x000fe40008ffe4ff */
[----:B------:R-:W-:-:S02]  /*1360*/  IADD3 R13, P3, PT, R0, UR8, RZ ;  /* 0x00000008000d7c10 */ /* 0x000fc4000ff7e0ff */
[----:B-1----:R-:W-:Y:S02]  /*1370*/  LEA R10, P1, R11, UR18, 0x2 ;  /* 0x000000120b0a7c11 */ /* 0x002fe4000f8210ff */
[C---:B------:R-:W-:Y:S02]  /*1380*/  IADD3.X R14, PT, PT, R20.reuse, UR10, RZ, P0, !PT ;  /* 0x0000000a140e7c10 */ /* 0x040fe400087fe4ff */
[----:B------:R-:W-:Y:S02]  /*1390*/  LEA R8, P2, R9, UR16, 0x2 ;  /* 0x0000001009087c11 */ /* 0x000fe4000f8410ff */
[----:B------:R-:W-:Y:S02]  /*13a0*/  LEA R12, P0, R13, UR16, 0x2 ;  /* 0x000000100d0c7c11 */ /* 0x000fe4000f8010ff */
[----:B------:R-:W-:Y:S02]  /*13b0*/  IADD3.X R18, PT, PT, R20, UR9, RZ, P3, !PT ;  /* 0x0000000914127c10 */ /* 0x000fe40009ffe4ff */
[----:B------:R-:W-:-:S02]  /*13c0*/  IADD3 R15, P3, PT, R21, UR8, RZ ;  /* 0x00000008150f7c10 */ /* 0x000fc4000ff7e0ff */
[----:B------:R-:W-:Y:S02]  /*13d0*/  LEA.HI.X R11, R11, UR19, R16, 0x2, P1 ;  /* 0x000000130b0b7c11 */ /* 0x000fe400088f1410 */
[----:B------:R-:W-:Y:S02]  /*13e0*/  LEA.HI.X R9, R9, UR17, R14, 0x2, P2 ;  /* 0x0000001109097c11 */ /* 0x000fe400090f140e */
[----:B------:R-:W-:Y:S02]  /*13f0*/  LEA.HI.X R13, R13, UR17, R18, 0x2, P0 ;  /* 0x000000110d0d7c11 */ /* 0x000fe400080f1412 */
[----:B------:R-:W-:Y:S01]  /*1400*/  LEA R14, P0, R15, UR18, 0x2 ;  /* 0x000000120f0e7c11 */ /* 0x000fe2000f8010ff */
[----:B------:R-:W2:Y:S01]  /*1410*/  LDG.E R8, desc[UR12][R8.64] ;  /* 0x0000000c08087981 */ /* 0x000ea2000c1e1900 */
[----:B------:R-:W-:-:S03]  /*1420*/  IADD3.X R16, PT, PT, R6, UR9, RZ, P3, !PT ;  /* 0x0000000906107c10 */ /* 0x000fc60009ffe4ff */
[----:B------:R-:W2:Y:S01]  /*1430*/  LDG.E R11, desc[UR12][R10.64] ;  /* 0x0000000c0a0b7981 */ /* 0x000ea2000c1e1900 */
[----:B------:R-:W-:-:S03]  /*1440*/  LEA.HI.X R15, R15, UR19, R16, 0x2, P0 ;  /* 0x000000130f0f7c11 */ /* 0x000fc600080f1410 */
[----:B------:R-:W3:Y:S04]  /*1450*/  LDG.E R12, desc[UR12][R12.64] ;  /* 0x0000000c0c0c7981 */ /* 0x000ee8000c1e1900 */
[----:B------:R-:W3:Y:S01]  /*1460*/  LDG.E R15, desc[UR12][R14.64] ;  /* 0x0000000c0e0f7981 */ /* 0x000ee2000c1e1900 */
[----:B------:R-:W-:Y:S01]  /*1470*/  UIADD3 UR5, UPT, UPT, UR5, 0x2, URZ ;  /* 0x0000000205057890 */ /* 0x000fe2000fffe0ff */
[----:B--2---:R-:W-:Y:S01]  /*1480*/  FADD R16, -R8, R11 ;  /* 0x0000000b08107221 */ /* 0x004fe20000000100 */
[----:B------:R-:W-:-:S04]  /*1490*/  FSETP.GEU.AND P0, PT, R11, R8, PT ;  /* 0x000000080b00720b */ /* 0x000fc80003f0e000 */
[----:B------:R-:W-:Y:S01]  /*14a0*/  FSEL R16, -R16, R16, !P0 ;  /* 0x0000001010107208 */ /* 0x000fe20004000100 */
[----:B---3--:R-:W-:Y:S01]  /*14b0*/  FADD R17, -R12, R15 ;  /* 0x0000000f0c117221 */ /* 0x008fe20000000100 */
[----:B------:R-:W-:Y:S02]  /*14c0*/  FSETP.GEU.AND P1, PT, R15, R12, PT ;  /* 0x0000000c0f00720b */ /* 0x000fe40003f2e000 */
[----:B------:R-:W-:Y:S02]  /*14d0*/  FSETP.GEU.AND P0, PT, R7, R16, PT ;  /* 0x000000100700720b */ /* 0x000fe40003f0e000 */
[----:B------:R-:W-:Y:S02]  /*14e0*/  FSEL R8, -R17, R17, !P1 ;  /* 0x0000001111087208 */ /* 0x000fe40004800100 */
[----:B------:R-:W-:-:S04]  /*14f0*/  FSEL R7, R16, R7, !P0 ;  /* 0x0000000710077208 */ /* 0x000fc80004000000 */
[----:B------:R-:W-:-:S04]  /*1500*/  FSETP.GEU.AND P0, PT, R7, R8, PT ;  /* 0x000000080700720b */ /* 0x000fc80003f0e000 */
[----:B------:R-:W-:-:S09]  /*1510*/  FSEL R7, R8, R7, !P0 ;  /* 0x0000000708077208 */ /* 0x000fd20004000000 */
.L_x_8:
[----:B------:R-:W-:Y:S05]  /*1520*/  BRA.U UP1, `(.L_x_6) ;  /* 0x00000001014c7547 */ /* 0x000fea000b800000 */
[----:B------:R-:W0:Y:S01]  /*1530*/  LDCU UR8, c[0x0][0x3a0] ;  /* 0x00007400ff0877ac */ /* 0x000e220008000800 */
[----:B------:R-:W1:Y:S01]  /*1540*/  LDCU.128 UR16, c[0x0][0x380] ;  /* 0x00007000ff1077ac */ /* 0x000e620008000c00 */
[----:B0-----:R-:W-:-:S04]  /*1550*/  UIMAD UR5, UR5, UR8, URZ ;  /* 0x00000008050572a4 */ /* 0x001fc8000f8e02ff */
[----:B------:R-:W-:Y:S02]  /*1560*/  USHF.R.S32.HI UR8, URZ, 0x1f, UR5 ;  /* 0x0000001fff087899 */ /* 0x000fe40008011405 */
[----:B------:R-:W-:Y:S02]  /*1570*/  IADD3 R9, P0, PT, R0, UR5, RZ ;  /* 0x0000000500097c10 */ /* 0x000fe4000ff1e0ff */
[----:B------:R-:W-:Y:S02]  /*1580*/  IADD3 R21, P2, PT, R21, UR5, RZ ;  /* 0x0000000515157c10 */ /* 0x000fe4000ff5e0ff */
[----:B-1----:R-:W-:Y:S02]  /*1590*/  LEA R10, P1, R9, UR16, 0x2 ;  /* 0x00000010090a7c11 */ /* 0x002fe4000f8210ff */
[----:B------:R-:W-:Y:S02]  /*15a0*/  IADD3.X R20, PT, PT, R20, UR8, RZ, P0, !PT ;  /* 0x0000000814147c10 */ /* 0x000fe400087fe4ff */
[----:B------:R-:W-:-:S02]  /*15b0*/  LEA R8, P3, R21, UR18, 0x2 ;  /* 0x0000001215087c11 */ /* 0x000fc4000f8610ff */
[----:B------:R-:W-:Y:S02]  /*15c0*/  IADD3.X R6, PT, PT, R6, UR8, RZ, P2, !PT ;  /* 0x0000000806067c10 */ /* 0x000fe400097fe4ff */
[----:B------:R-:W-:Y:S02]  /*15d0*/  LEA.HI.X R11, R9, UR17, R20, 0x2, P1 ;  /* 0x00000011090b7c11 */ /* 0x000fe400088f1414 */
[----:B------:R-:W-:-:S03]  /*15e0*/  LEA.HI.X R9, R21, UR19, R6, 0x2, P3 ;  /* 0x0000001315097c11 */ /* 0x000fc600098f1406 */
[----:B------:R-:W2:Y:S04]  /*15f0*/  LDG.E R10, desc[UR12][R10.64] ;  /* 0x0000000c0a0a7981 */ /* 0x000ea8000c1e1900 */
[----:B------:R-:W2:Y:S02]  /*1600*/  LDG.E R9, desc[UR12][R8.64] ;  /* 0x0000000c08097981 */ /* 0x000ea4000c1e1900 */
[----:B--2---:R-:W-:Y:S01]  /*1610*/  FADD R6, -R10, R9 ;  /* 0x000000090a067221 */ /* 0x004fe20000000100 */
[----:B------:R-:W-:-:S04]  /*1620*/  FSETP.GEU.AND P0, PT, R9, R10, PT ;  /* 0x0000000a0900720b */ /* 0x000fc80003f0e000 */
[----:B------:R-:W-:-:S04]  /*1630*/  FSEL R6, -R6, R6, !P0 ;  /* 0x0000000606067208 */ /* 0x000fc80004000100 */
[----:B------:R-:W-:-:S04]  /*1640*/  FSETP.GEU.AND P0, PT, R7, R6, PT ;  /* 0x000000060700720b */ /* 0x000fc80003f0e000 */
[----:B------:R-:W-:-:S09]  /*1650*/  FSEL R7, R6, R7, !P0 ;  /* 0x0000000706077208 */ /* 0x000fd20004000000 */
.L_x_6:
[----:B------:R-:W0:Y:S01]  /*1660*/  S2R R6, SR_TID.X ;  /* 0x0000000000067919 */ /* 0x000e220000002100 */
[----:B------:R-:W1:Y:S01]  /*1670*/  S2UR UR8, SR_CgaCtaId ;  /* 0x00000000000879c3 */ /* 0x000e620000008800 */
[----:B-----5:R-:W-:Y:S01]  /*1680*/  FSETP.GTU.AND P0, PT, R7, R2, PT ;  /* 0x000000020700720b */ /* 0x020fe20003f0c000 */
[----:B------:R-:W-:Y:S02]  /*1690*/  UMOV UR5, 0x400 ;  /* 0x0000040000057882 */ /* 0x000fe40000000000 */
[----:B-1----:R-:W-:-:S06]  /*16a0*/  ULEA UR5, UR8, UR5, 0x18 ;  /* 0x0000000508057291 */ /* 0x002fcc000f8ec0ff */
[----:B0-----:R-:W-:-:S05]  /*16b0*/  LEA R7, R6, UR5, 0x2 ;  /* 0x0000000506077c11 */ /* 0x001fca000f8e10ff */
[----:B------:R-:W0:Y:S02]  /*16c0*/  @!P0 LDS R6, [R7] ;  /* 0x0000000007068984 */ /* 0x000e240000000800 */
[----:B0-----:R-:W-:-:S05]  /*16d0*/  @!P0 VIADD R6, R6, 0x1 ;  /* 0x0000000106068836 */ /* 0x001fca0000000000 */
[----:B------:R0:W-:Y:S02]  /*16e0*/  @!P0 STS [R7], R6 ;  /* 0x0000000607008388 */ /* 0x0001e40000000800 */
.L_x_3:
[----:B------:R-:W-:Y:S05]  /*16f0*/  BSYNC.RECONVERGENT B0 ;  /* 0x0000000000007941 */ /* 0x000fea0003800200 */
.L_x_2:
[----:B------:R-:W1:Y:S01]  /*1700*/  LDCU UR5, c[0x0][0x39c] ;  /* 0x00007380ff0577ac */ /* 0x000e620008000800 */
[----:B------:R-:W-:-:S04]  /*1710*/  UIADD3 UR4, UPT, UPT, UR4, 0x1, URZ ;  /* 0x0000000104047890 */ /* 0x000fc8000fffe0ff */
[----:B-1----:R-:W-:-:S09]  /*1720*/  UISETP.NE.AND UP0, UPT, UR4, UR5, UPT ;  /* 0x000000050400728c */ /* 0x002fd2000bf05270 */
[----:B------:R-:W-:Y:S05]  /*1730*/  BRA.U !UP0, `(.L_x_0) ;  /* 0x0000000108dc7547 */ /* 0x000fea000b800000 */
[----:B------:R-:W-:Y:S05]  /*1740*/  BRA `(.L_x_9) ;  /* 0xffffffe800ec7947 */ /* 0x000fea000383ffff */
.L_x_1:
[----:B------:R-:W0:Y:S01]  /*1750*/  S2R R5, SR_TID.X ;  /* 0x0000000000057919 */ /* 0x000e220000002100 */
[----:B------:R-:W1:Y:S01]  /*1760*/  S2UR UR5, SR_CgaCtaId ;  /* 0x00000000000579c3 */ /* 0x000e620000008800 */
[----:B------:R-:W-:Y:S01]  /*1770*/  UISETP.GE.U32.AND UP1, UPT, UR6, 0x4, UPT ;  /* 0x000000040600788c */ /* 0x000fe2000bf26070 */
[----:B------:R-:W-:Y:S01]  /*1780*/  UMOV UR4, 0x400 ;  /* 0x0000040000047882 */ /* 0x000fe20000000000 */
[----:B------:R-:W-:-:S04]  /*1790*/  ULOP3.LUT UR7, UR6, 0x3, URZ, 0xc0, !UPT ;  /* 0x0000000306077892 */ /* 0x000fc8000f8ec0ff */
[----:B------:R-:W-:Y:S02]  /*17a0*/  UISETP.NE.AND UP0, UPT, UR7, URZ, UPT ;  /* 0x000000ff0700728c */ /* 0x000fe4000bf05270 */
[----:B-1----:R-:W-:-:S03]  /*17b0*/  ULEA UR5, UR5, UR4, 0x18 ;  /* 0x0000000405057291 */ /* 0x002fc6000f8ec0ff */
[----:B------:R-:W-:-:S03]  /*17c0*/  UMOV UR4, URZ ;  /* 0x000000ff00047c82 */ /* 0x000fc60008000000 */
[----:B0-----:R-:W-:Y:S01]  /*17d0*/  LEA R8, R5, UR5, 0x2 ;  /* 0x0000000505087c11 */ /* 0x001fe2000f8e10ff */
[----:B------:R-:W-:Y:S06]  /*17e0*/  BRA.U !UP1, `(.L_x_10) ;  /* 0x0000000109807547 */ /* 0x000fec000b800000 */
[----:B------:R-:W-:Y:S01]  /*17f0*/  ULOP3.LUT UR4, UR6, 0x7ffffffc, URZ, 0xc0, !UPT ;  /* 0x7ffffffc06047892 */ /* 0x000fe2000f8ec0ff */
[----:B------:R-:W-:-:S11]  /*1800*/  UMOV UR5, URZ ;  /* 0x000000ff00057c82 */ /* 0x000fd60008000000 */
.L_x_11:
[----:B------:R-:W-:Y:S01]  /*1810*/  ISETP.LT.AND P0, PT, R4, UR5, PT ;  /* 0x0000000504007c0c */ /* 0x000fe2000bf01270 */
[----:B------:R-:W-:-:S03]  /*1820*/  UIADD3 UR6, UPT, UPT, UR5, 0x1, URZ ;  /* 0x0000000105067890 */ /* 0x000fc6000fffe0ff */
[----:B------:R-:W-:-:S04]  /*1830*/  ISETP.LE.AND P0, PT, R3, UR5, !P0 ;  /* 0x0000000503007c0c */ /* 0x000fc8000c703270 */
[----:B-----5:R-:W-:Y:S02]  /*1840*/  FSETP.LTU.OR P1, PT, R2, RZ, P0 ;  /* 0x000000ff0200720b */ /* 0x020fe40000729400 */
[----:B------:R-:W-:-:S04]  /*1850*/  ISETP.LE.AND P0, PT, R4, UR5, PT ;  /* 0x0000000504007c0c */ /* 0x000fc8000bf03270 */
[----:B------:R-:W-:Y:S01]  /*1860*/  ISETP.LE.AND P0, PT, R3, UR6, !P0 ;  /* 0x0000000603007c0c */ /* 0x000fe2000c703270 */
[----:B------:R-:W-:-:S03]  /*1870*/  UIADD3 UR6, UPT, UPT, UR5, 0x2, URZ ;  /* 0x0000000205067890 */ /* 0x000fc6000fffe0ff */
[----:B------:R-:W-:-:S03]  /*1880*/  FSETP.LTU.OR P0, PT, R2, RZ, P0 ;  /* 0x000000ff0200720b */ /* 0x000fc60000709400 */
[----:B0-----:R-:W0:Y:S02]  /*1890*/  @!P1 LDS R5, [R8] ;  /* 0x0000000008059984 */ /* 0x001e240000000800 */
[----:B0-----:R-:W-:-:S05]  /*18a0*/  @!P1 VIADD R5, R5, 0x1 ;  /* 0x0000000105059836 */ /* 0x001fca0000000000 */
[----:B------:R-:W-:Y:S01]  /*18b0*/  @!P1 STS [R8], R5 ;  /* 0x0000000508009388 */ /* 0x000fe20000000800 */
[----:B------:R-:W-:-:S03]  /*18c0*/  ISETP.LT.AND P1, PT, R4, UR6, PT ;  /* 0x0000000604007c0c */ /* 0x000fc6000bf21270 */
[----:B------:R-:W0:Y:S01]  /*18d0*/  @!P0 LDS R6, [R8] ;  /* 0x0000000008068984 */ /* 0x000e220000000800 */
[----:B------:R-:W-:Y:S01]  /*18e0*/  ISETP.LE.AND P1, PT, R3, UR6, !P1 ;  /* 0x0000000603007c0c */ /* 0x000fe2000cf23270 */
[----:B------:R-:W-:Y:S02]  /*18f0*/  UIADD3 UR6, UPT, UPT, UR5, 0x3, URZ ;  /* 0x0000000305067890 */ /* 0x000fe4000fffe0ff */
[----:B------:R-:W-:Y:S01]  /*1900*/  UIADD3 UR5, UPT, UPT, UR5, 0x4, URZ ;  /* 0x0000000405057890 */ /* 0x000fe2000fffe0ff */
[----:B------:R-:W-:-:S03]  /*1910*/  FSETP.LTU.OR P1, PT, R2, RZ, P1 ;  /* 0x000000ff0200720b */ /* 0x000fc60000f29400 */
[----:B------:R-:W-:Y:S01]  /*1920*/  UISETP.NE.AND UP1, UPT, UR5, UR4, UPT ;  /* 0x000000040500728c */ /* 0x000fe2000bf25270 */
[----:B0-----:R-:W-:-:S05]  /*1930*/  @!P0 VIADD R6, R6, 0x1 ;  /* 0x0000000106068836 */ /* 0x001fca0000000000 */
[----:B------:R-:W-:Y:S01]  /*1940*/  @!P0 STS [R8], R6 ;  /* 0x0000000608008388 */ /* 0x000fe20000000800 */
[----:B------:R-:W-:-:S03]  /*1950*/  ISETP.LT.AND P0, PT, R4, UR6, PT ;  /* 0x0000000604007c0c */ /* 0x000fc6000bf01270 */
[----:B------:R-:W0:Y:S01]  /*1960*/  @!P1 LDS R7, [R8] ;  /* 0x0000000008079984 */ /* 0x000e220000000800 */
[----:B------:R-:W-:-:S04]  /*1970*/  ISETP.LE.AND P0, PT, R3, UR6, !P0 ;  /* 0x0000000603007c0c */ /* 0x000fc8000c703270 */
[----:B------:R-:W-:Y:S01]  /*1980*/  FSETP.LTU.OR P0, PT, R2, RZ, P0 ;  /* 0x000000ff0200720b */ /* 0x000fe20000709400 */
[----:B0-----:R-:W-:-:S05]  /*1990*/  @!P1 VIADD R5, R7, 0x1 ;  /* 0x0000000107059836 */ /* 0x001fca0000000000 */
[----:B------:R-:W-:Y:S07]  /*19a0*/  @!P1 STS [R8], R5 ;  /* 0x0000000508009388 */ /* 0x000fee0000000800 */
[----:B------:R-:W0:Y:S02]  /*19b0*/  @!P0 LDS R7, [R8] ;  /* 0x0000000008078984 */ /* 0x000e240000000800 */
[----:B0-----:R-:W-:-:S05]  /*19c0*/  @!P0 VIADD R7, R7, 0x1 ;  /* 0x0000000107078836 */ /* 0x001fca0000000000 */
[----:B------:R0:W-:Y:S01]  /*19d0*/  @!P0 STS [R8], R7 ;  /* 0x0000000708008388 */ /* 0x0001e20000000800 */
[----:B------:R-:W-:Y:S05]  /*19e0*/  BRA.U UP1, `(.L_x_11) ;  /* 0xfffffffd01887547 */ /* 0x000fea000b83ffff */
.L_x_10:
[----:B------:R-:W-:Y:S05]  /*19f0*/  BRA.U !UP0, `(.L_x_0) ;  /* 0x00000001082c7547 */ /* 0x000fea000b800000 */
[----:B------:R-:W-:-:S05]  /*1a00*/  UMOV UR5, URZ ;  /* 0x000000ff00057c82 */ /* 0x000fca0008000000 */
.L_x_12:
[----:B------:R-:W-:Y:S01]  /*1a10*/  ISETP.LT.AND P0, PT, R4, UR4, PT ;  /* 0x0000000404007c0c */ /* 0x000fe2000bf01270 */
[----:B------:R-:W-:-:S03]  /*1a20*/  UIADD3 UR5, UPT, UPT, UR5, 0x1, URZ ;  /* 0x0000000105057890 */ /* 0x000fc6000fffe0ff */
[----:B------:R-:W-:Y:S01]  /*1a30*/  ISETP.LE.AND P0, PT, R3, UR4, !P0 ;  /* 0x0000000403007c0c */ /* 0x000fe2000c703270 */
[----:B------:R-:W-:Y:S02]  /*1a40*/  UISETP.NE.AND UP0, UPT, UR5, UR7, UPT ;  /* 0x000000070500728c */ /* 0x000fe4000bf05270 */
[----:B------:R-:W-:Y:S01]  /*1a50*/  UIADD3 UR4, UPT, UPT, UR4, 0x1, URZ ;  /* 0x0000000104047890 */ /* 0x000fe2000fffe0ff */
[----:B-----5:R-:W-:-:S13]  /*1a60*/  FSETP.LTU.OR P0, PT, R2, RZ, P0 ;  /* 0x000000ff0200720b */ /* 0x020fda0000709400 */
[----:B-1----:R-:W1:Y:S02]  /*1a70*/  @!P0 LDS R5, [R8] ;  /* 0x0000000008058984 */ /* 0x002e640000000800 */
[----:B-1----:R-:W-:-:S05]  /*1a80*/  @!P0 VIADD R5, R5, 0x1 ;  /* 0x0000000105058836 */ /* 0x002fca0000000000 */
[----:B------:R1:W-:Y:S01]  /*1a90*/  @!P0 STS [R8], R5 ;  /* 0x0000000508008388 */ /* 0x0003e20000000800 */
[----:B------:R-:W-:Y:S05]  /*1aa0*/  BRA.U UP0, `(.L_x_12) ;  /* 0xfffffffd00d87547 */ /* 0x000fea000b83ffff */
.L_x_0:
[----:B-----5:R-:W1:Y:S01]  /*1ab0*/  S2R R2, SR_TID.X ;  /* 0x0000000000027919 */ /* 0x020e620000002100 */
[----:B------:R-:W2:Y:S01]  /*1ac0*/  S2UR UR5, SR_CgaCtaId ;  /* 0x00000000000579c3 */ /* 0x000ea20000008800 */
[----:B------:R-:W-:-:S07]  /*1ad0*/  UMOV UR4, 0x400 ;  /* 0x0000040000047882 */ /* 0x000fce0000000000 */
[----:B------:R-:W-:Y:S01]  /*1ae0*/  BAR.SYNC.DEFER_BLOCKING 0x0 ;  /* 0x0000000000007b1d */ /* 0x000fe20000010000 */
[----:B--2---:R-:W-:-:S06]  /*1af0*/  ULEA UR4, UR5, UR4, 0x18 ;  /* 0x0000000405047291 */ /* 0x004fcc000f8ec0ff */
[----:B-1----:R-:W-:Y:S02]  /*1b00*/  LEA R5, R2, UR4, 0x2 ;  /* 0x0000000402057c11 */ /* 0x002fe4000f8e10ff */
[----:B------:R-:W1:Y:S04]  /*1b10*/  LDC.64 R2, c[0x0][0x390] ;  /* 0x0000e400ff027b82 */ /* 0x000e680000000a00 */
[----:B------:R-:W2:Y:S01]  /*1b20*/  LDS R5, [R5] ;  /* 0x0000000005057984 */ /* 0x000ea20000000800 */
[----:B-1----:R-:W-:-:S05]  /*1b30*/  IMAD.WIDE.U32 R2, R0, 0x4, R2 ;  /* 0x0000000400027825 */ /* 0x002fca00078e0002 */
[----:B--2---:R-:W-:Y:S01]  /*1b40*/  STG.E desc[UR12][R2.64], R5 ;  /* 0x0000000502007986 */ /* 0x004fe2000c10190c */
[----:B------:R-:W-:Y:S05]  /*1b50*/  EXIT ;  /* 0x000000000000794d */ /* 0x000fea0003800000 */
.L_x_13:
[----:B------:R-:W-:-:S00]  /*1b60*/  BRA `(.L_x_13) ;  /* 0xfffffffc00fc7947 */ /* 0x000fc0000383ffff */
[----:B------:R-:W-:-:S00]  /*1b70*/  NOP ;  /* 0x0000000000007918 */ /* 0x000fc00000000000 */
        /* <DEDUP_REMOVED lines=8> */
.L_x_113:


//--------------------- .text._Z21kernelBFRSMultisharedPKfS0_PiiiiiS0_ --------------------------
	.section	.text._Z21kernelBFRSMultisharedPKfS0_PiiiiiS0_,"ax",@progbits
	.align	128
        .global         _Z21kernelBFRSMultisharedPKfS0_PiiiiiS0_
        .type           _Z21kernelBFRSMultisharedPKfS0_PiiiiiS0_,@function
        .size           _Z21kernelBFRSMultisharedPKfS0_PiiiiiS0_,(.L_x_114 - _Z21kernelBFRSMultisharedPKfS0_PiiiiiS0_)
        .other          _Z21kernelBFRSMultisharedPKfS0_PiiiiiS0_,@"STO_CUDA_ENTRY STV_DEFAULT"
_Z21kernelBFRSMultisharedPKfS0_PiiiiiS0_:
.text._Z21kernelBFRSMultisharedPKfS0_PiiiiiS0_:
        /* <DEDUP_REMOVED lines=10> */
[----:B------:R-:W-:Y:S01]  /*00a0*/  IMAD.MOV.U32 R2, RZ, RZ, RZ ;  /* 0x000000ffff027224 */ /* 0x000fe200078e00ff */
        /* <DEDUP_REMOVED lines=8> */
[----:B------:R-:W0:Y:S02]  /*0130*/  F2I.FTZ.U32.TRUNC.NTZ R3, R3 ;  /* 0x0000000300037305 */ /* 0x000e24000021f000 */
[----:B0-----:R-:W-:-:S04]  /*0140*/  IMAD.MOV R5, RZ, RZ, -R3 ;  /* 0x000000ffff057224 */ /* 0x001fc800078e0a03 */
        /* <DEDUP_REMOVED lines=9> */
[----:B------:R-:W-:Y:S02]  /*01e0*/  @P0 VIADD R4, R4, -UR6 ;  /* 0x8000000604040c36 */ /* 0x000fe40008000000 */
[----:B------:R-:W-:-:S03]  /*01f0*/  @P0 VIADD R2, R2, 0x1 ;  /* 0x0000000102020836 */ /* 0x000fc60000000000 */
[----:B------:R-:W-:-:S13]  /*0200*/  ISETP.GE.U32.AND P1, PT, R4, UR6, PT ;  /* 0x0000000604007c0c */ /* 0x000fda000bf26070 */
[----:B------:R-:W-:Y:S01]  /*0210*/  @P1 VIADD R2, R2, 0x1 ;  /* 0x0000000102021836 */ /* 0x000fe20000000000 */
        /* <DEDUP_REMOVED lines=8> */
[----:B------:R-:W-:-:S04]  /*02a0*/  IMAD.MOV R5, RZ, RZ, -R2 ;  /* 0x000000ffff057224 */ /* 0x000fc800078e0a02 */
[----:B------:R-:W-:-:S04]  /*02b0*/  IMAD R5, R5, UR6, R0 ;  /* 0x0000000605057c24 */ /* 0x000fc8000f8e0200 */
[C---:B--2---:R-:W-:Y:S02]  /*02c0*/  VIADD R4, R5.reuse, -UR5 ;  /* 0x8000000505047c36 */ /* 0x044fe40008000000 */
[----:B------:R-:W-:Y:S01]  /*02d0*/  VIADD R5, R5, UR5 ;  /* 0x0000000505057c36 */ /* 0x000fe20008000000 */
[----:B0-----:R-:W-:Y:S06]  /*02e0*/  BRA.U !UP0, `(.L_x_15) ;  /* 0x00000015081c7547 */ /* 0x001fec000b800000 */
[----:B------:R-:W-:Y:S02]  /*02f0*/  ULOP3.LUT UR6, UR4, 0x7ffffff8, URZ, 0xc0, !UPT ;  /* 0x7ffffff804067892 */ /* 0x000fe4000f8ec0ff */
[----:B------:R-:W-:Y:S01]  /*0300*/  UIMAD UR7, UR11, 0x6, URZ ;  /* 0x000000060b0778a4 */ /* 0x000fe2000f8e02ff */
[----:B------:R-:W-:-:S11]  /*0310*/  UMOV UR4, URZ ;  /* 0x000000ff00047c82 */ /* 0x000fd60008000000 */
.L_x_23:
[----:B------:R-:W-:Y:S01]  /*0320*/  ISETP.LT.AND P0, PT, R5, UR4, PT ;  /* 0x0000000405007c0c */ /* 0x000fe2000bf01270 */
[----:B------:R-:W-:Y:S01]  /*0330*/  BSSY.RECONVERGENT B0, `(.L_x_16) ;  /* 0x000013d000007945 */ /* 0x000fe20003800200 */
[----:B------:R-:W-:-:S13]  /*0340*/  ISETP.LE.AND P1, PT, R4, UR4, PT ;  /* 0x0000000404007c0c */ /* 0x000fda000bf23270 */
[----:B0-----:R-:W-:Y:S05]  /*0350*/  @!P0 BRA P1, `(.L_x_17) ;  /* 0x0000001000e88947 */ /* 0x001fea0000800000 */
[----:B------:R-:W0:Y:S01]  /*0360*/  LDC.64 R6, c[0x0][0x398] ;  /* 0x0000e600ff067b82 */ /* 0x000e220000000a00 */
[----:B------:R-:W-:Y:S01]  /*0370*/  UMOV UR5, URZ ;  /* 0x000000ff00057c82 */ /* 0x000fe20008000000 */
[----:B------:R-:W-:Y:S01]  /*0380*/  IMAD.MOV.U32 R8, RZ, RZ, RZ ;  /* 0x000000ffff087224 */ /* 0x000fe200078e00ff */
[----:B0-----:R-:W-:Y:S01]  /*0390*/  ISETP.GE.U32.AND P0, PT, R6, 0x8, PT ;  /* 0x000000080600780c */ /* 0x001fe20003f06070 */
[----:B------:R-:W-:-:S12]  /*03a0*/  IMAD R6, R2, R7, UR4 ;  /* 0x0000000402067e24 */ /* 0x000fd8000f8e0207 */
[----:B------:R-:W-:Y:S05]  /*03b0*/  @!P0 BRA `(.L_x_18) ;  /* 0x00000008006c8947 */ /* 0x000fea0003800000 */
[----:B------:R-:W0:Y:S01]  /*03c0*/  LDCU UR9, c[0x0][0x3a0] ;  /* 0x00007400ff0977ac */ /* 0x000e220008000800 */
[----:B------:R-:W-:Y:S01]  /*03d0*/  IMAD.MOV.U32 R8, RZ, RZ, RZ ;  /* 0x000000ffff087224 */ /* 0x000fe200078e00ff */
[----:B------:R-:W1:Y:S01]  /*03e0*/  LDCU UR26, c[0x0][0x3a0] ;  /* 0x00007400ff1a77ac */ /* 0x000e620008000800 */
[----:B------:R-:W-:Y:S01]  /*03f0*/  UIADD3 UR22, UPT, UPT, -UR6, URZ, URZ ;  /* 0x000000ff06167290 */ /* 0x000fe2000fffe1ff */
[----:B------:R-:W2:Y:S01]  /*0400*/  LDCU UR21, c[0x0][0x3a0] ;  /* 0x00007400ff1577ac */ /* 0x000ea20008000800 */
[----:B------:R-:W3:Y:S01]  /*0410*/  LDCU.128 UR16, c[0x0][0x380] ;  /* 0x00007000ff1077ac */ /* 0x000ee20008000c00 */
[----:B0-----:R-:W-:Y:S01]  /*0420*/  UIMAD UR9, UR9, 0x5, URZ ;  /* 0x00000005090978a4 */ /* 0x001fe2000f8e02ff */
[----:B------:R-:W-:Y:S01]  /*0430*/  UMOV UR5, URZ ;  /* 0x000000ff00057c82 */ /* 0x000fe20008000000 */
[----:B------:R-:W-:Y:S01]  /*0440*/  UMOV UR8, UR7 ;  /* 0x0000000700087c82 */ /* 0x000fe20008000000 */
[----:B-1----:R-:W-:Y:S02]  /*0450*/  UIMAD UR10, UR26, 0x7, URZ ;  /* 0x000000071a0a78a4 */ /* 0x002fe4000f8e02ff */
[----:B------:R-:W-:-:S02]  /*0460*/  UIMAD UR14, UR26, 0x3, URZ ;  /* 0x000000031a0e78a4 */ /* 0x000fc4000f8e02ff */
[----:B------:R-:W-:Y:S02]  /*0470*/  USHF.L.U32 UR15, UR26, 0x2, URZ ;  /* 0x000000021a0f7899 */ /* 0x000fe400080006ff */
[----:B--23--:R-:W-:-:S12]  /*0480*/  USHF.L.U32 UR20, UR26, 0x1, URZ ;  /* 0x000000011a147899 */ /* 0x00cfd800080006ff */
.L_x_19:
[----:B------:R-:W-:Y:S01]  /*0490*/  USHF.R.S32.HI UR23, URZ, 0x1f, UR5 ;  /* 0x0000001fff177899 */ /* 0x000fe20008011405 */
[----:B------:R-:W-:Y:S01]  /*04a0*/  SHF.R.S32.HI R28, RZ, 0x1f, R0 ;  /* 0x0000001fff1c7819 */ /* 0x000fe20000011400 */
[----:B------:R-:W-:Y:S01]  /*04b0*/  USHF.R.S32.HI UR24, URZ, 0x1f, UR21 ;  /* 0x0000001fff187899 */ /* 0x000fe20008011415 */
[----:B------:R-:W-:Y:S01]  /*04c0*/  IADD3 R11, P0, PT, R0, UR5, RZ ;  /* 0x00000005000b7c10 */ /* 0x000fe2000ff1e0ff */
[----:B------:R-:W-:Y:S01]  /*04d0*/  USHF.R.S32.HI UR25, URZ, 0x1f, UR14 ;  /* 0x0000001fff197899 */ /* 0x000fe2000801140e */
[----:B------:R-:W-:Y:S02]  /*04e0*/  SHF.R.S32.HI R25, RZ, 0x1f, R6 ;  /* 0x0000001fff197819 */ /* 0x000fe40000011406 */
[----:B------:R-:W-:Y:S02]  /*04f0*/  IADD3 R9, P1, PT, R6, UR5, RZ ;  /* 0x0000000506097c10 */ /* 0x000fe4000ff3e0ff */
[----:B------:R-:W-:Y:S02]  /*0500*/  IADD3.X R12, PT, PT, R28, UR23, RZ, P0, !PT ;  /* 0x000000171c0c7c10 */ /* 0x000fe400087fe4ff */
[----:B------:R-:W-:-:S02]  /*0510*/  LEA R14, P0, R11, UR16, 0x2 ;  /* 0x000000100b0e7c11 */ /* 0x000fc4000f8010ff */
[----:B------:R-:W-:Y:S01]  /*0520*/  IADD3.X R16, PT, PT, R25, UR23, RZ, P1, !PT ;  /* 0x0000001719107c10 */ /* 0x000fe20008ffe4ff */
[----:B------:R-:W-:Y:S01]  /*0530*/  USHF.R.S32.HI UR23, URZ, 0x1f, UR20 ;  /* 0x0000001fff177899 */ /* 0x000fe20008011414 */
[----:B------:R-:W-:Y:S02]  /*0540*/  IADD3 R7, P2, PT, R0, UR21, RZ ;  /* 0x0000001500077c10 */ /* 0x000fe4000ff5e0ff */
[----:B------:R-:W-:Y:S02]  /*0550*/  LEA R10, P1, R9, UR18, 0x2 ;  /* 0x00000012090a7c11 */ /* 0x000fe4000f8210ff */
[----:B------:R-:W-:Y:S02]  /*0560*/  LEA.HI.X R15, R11, UR17, R12, 0x2, P0 ;  /* 0x000000110b0f7c11 */ /* 0x000fe400080f140c */
[----:B------:R-:W-:Y:S02]  /*0570*/  IADD3.X R12, PT, PT, R28, UR24, RZ, P2, !PT ;  /* 0x000000181c0c7c10 */ /* 0x000fe400097fe4ff */
[----:B------:R-:W-:-:S02]  /*0580*/  LEA R22, P0, R7, UR16, 0x2 ;  /* 0x0000001007167c11 */ /* 0x000fc4000f8010ff */
[----:B------:R-:W-:Y:S02]  /*0590*/  LEA.HI.X R11, R9, UR19, R16, 0x2, P1 ;  /* 0x00000013090b7c11 */ /* 0x000fe400088f1410 */
[----:B------:R-:W-:Y:S02]  /*05a0*/  IADD3 R9, P1, PT, R6, UR21, RZ ;  /* 0x0000001506097c10 */ /* 0x000fe4000ff3e0ff */
[----:B------:R-:W-:Y:S01]  /*05b0*/  LEA.HI.X R23, R7, UR17, R12, 0x2, P0 ;  /* 0x0000001107177c11 */ /* 0x000fe200080f140c */
[----:B------:R-:W2:Y:S01]  /*05c0*/  LDG.E R10, desc[UR12][R10.64] ;  /* 0x0000000c0a0a7981 */ /* 0x000ea2000c1e1900 */
[----:B------:R-:W-:Y:S02]  /*05d0*/  IADD3 R17, P2, PT, R0, UR20, RZ ;  /* 0x0000001400117c10 */ /* 0x000fe4000ff5e0ff */
[----:B------:R-:W-:Y:S02]  /*05e0*/  IADD3.X R20, PT, PT, R25, UR24, RZ, P1, !PT ;  /* 0x0000001819147c10 */ /* 0x000fe40008ffe4ff */
[----:B------:R-:W-:-:S02]  /*05f0*/  LEA R12, P0, R9, UR18, 0x2 ;  /* 0x00000012090c7c11 */ /* 0x000fc4000f8010ff */
[----:B------:R-:W-:Y:S02]  /*0600*/  IADD3.X R18, PT, PT, R28, UR23, RZ, P2, !PT ;  /* 0x000000171c127c10 */ /* 0x000fe400097fe4ff */
[----:B------:R-:W-:Y:S02]  /*0610*/  LEA R16, P1, R17, UR16, 0x2 ;  /* 0x0000001011107c11 */ /* 0x000fe4000f8210ff */
[----:B------:R-:W-:Y:S02]  /*0620*/  LEA.HI.X R13, R9, UR19, R20, 0x2, P0 ;  /* 0x00000013090d7c11 */ /* 0x000fe400080f1414 */
[----:B------:R-:W-:Y:S02]  /*0630*/  IADD3 R7, P2, PT, R6, UR20, RZ ;  /* 0x0000001406077c10 */ /* 0x000fe4000ff5e0ff */
[----:B------:R-:W-:Y:S01]  /*0640*/  IADD3 R9, P3, PT, R0, UR14, RZ ;  /* 0x0000000e00097c10 */ /* 0x000fe2000ff7e0ff */
[----:B------:R-:W-:Y:S01]  /*0650*/  USHF.R.S32.HI UR24, URZ, 0x1f, UR9 ;  /* 0x0000001fff187899 */ /* 0x000fe20008011409 */
[----:B------:R-:W-:Y:S01]  /*0660*/  LEA.HI.X R17, R17, UR17, R18, 0x2, P1 ;  /* 0x0000001111117c11 */ /* 0x000fe200088f1412 */
[----:B------:R-:W3:Y:S01]  /*0670*/  LDG.E R12, desc[UR12][R12.64] ;  /* 0x0000000c0c0c7981 */ /* 0x000ee2000c1e1900 */
[----:B------:R-:W-:-:S02]  /*0680*/  IADD3.X R24, PT, PT, R25, UR23, RZ, P2, !PT ;  /* 0x0000001719187c10 */ /* 0x000fc400097fe4ff */
[----:B------:R-:W-:Y:S02]  /*0690*/  LEA R20, P0, R7, UR18, 0x2 ;  /* 0x0000001207147c11 */ /* 0x000fe4000f8010ff */
[----:B------:R-:W-:Y:S02]  /*06a0*/  IADD3.X R18, PT, PT, R28, UR25, RZ, P3, !PT ;  /* 0x000000191c127c10 */ /* 0x000fe40009ffe4ff */
[----:B------:R-:W-:Y:S01]  /*06b0*/  LEA R26, P1, R9, UR16, 0x2 ;  /* 0x00000010091a7c11 */ /* 0x000fe2000f8210ff */
[----:B------:R-:W-:Y:S01]  /*06c0*/  USHF.R.S32.HI UR23, URZ, 0x1f, UR15 ;  /* 0x0000001fff177899 */ /* 0x000fe2000801140f */
[----:B------:R-:W-:Y:S01]  /*06d0*/  LEA.HI.X R21, R7, UR19, R24, 0x2, P0 ;  /* 0x0000001307157c11 */ /* 0x000fe200080f1418 */
[----:B------:R-:W4:Y:S01]  /*06e0*/  LDG.E R11, desc[UR12][R16.64] ;  /* 0x0000000c100b7981 */ /* 0x000f22000c1e1900 */
[----:B------:R-:W-:Y:S02]  /*06f0*/  LEA.HI.X R27, R9, UR17, R18, 0x2, P1 ;  /* 0x00000011091b7c11 */ /* 0x000fe400088f1412 */
[----:B------:R-:W-:Y:S01]  /*0700*/  IADD3 R19, P0, PT, R6, UR14, RZ ;  /* 0x0000000e06137c10 */ /* 0x000fe2000ff1e0ff */
[----:B------:R0:W3:Y:S01]  /*0710*/  LDG.E R9, desc[UR12][R22.64] ;  /* 0x0000000c16097981 */ /* 0x0000e2000c1e1900 */
[----:B------:R-:W-:-:S03]  /*0720*/  IADD3 R24, P1, PT, R0, UR15, RZ ;  /* 0x0000000f00187c10 */ /* 0x000fc6000ff3e0ff */
[----:B------:R1:W2:Y:S01]  /*0730*/  LDG.E R7, desc[UR12][R14.64] ;  /* 0x0000000c0e077981 */ /* 0x0002a2000c1e1900 */
[----:B------:R-:W-:-:S03]  /*0740*/  IADD3.X R29, PT, PT, R28, UR23, RZ, P1, !PT ;  /* 0x000000171c1d7c10 */ /* 0x000fc60008ffe4ff */
[----:B------:R1:W4:Y:S01]  /*0750*/  LDG.E R13, desc[UR12][R26.64] ;  /* 0x0000000c1a0d7981 */ /* 0x000322000c1e1900 */
[----:B0-----:R-:W-:Y:S02]  /*0760*/  IADD3.X R22, PT, PT, R25, UR25, RZ, P0, !PT ;  /* 0x0000001919167c10 */ /* 0x001fe400087fe4ff */
[C---:B------:R-:W-:Y:S01]  /*0770*/  LEA R18, P0, R19.reuse, UR18, 0x2 ;  /* 0x0000001213127c11 */ /* 0x040fe2000f8010ff */
[----:B------:R-:W4:Y:S01]  /*0780*/  LDG.E R20, desc[UR12][R20.64] ;  /* 0x0000000c14147981 */ /* 0x000f22000c1e1900 */
[C---:B-1----:R-:W-:Y:S02]  /*0790*/  LEA R14, P1, R24.reuse, UR16, 0x2 ;  /* 0x00000010180e7c11 */ /* 0x042fe4000f8210ff */
[----:B------:R-:W-:Y:S02]  /*07a0*/  LEA.HI.X R19, R19, UR19, R22, 0x2, P0 ;  /* 0x0000001313137c11 */ /* 0x000fe400080f1416 */
[----:B------:R-:W-:Y:S02]  /*07b0*/  LEA.HI.X R15, R24, UR17, R29, 0x2, P1 ;  /* 0x00000011180f7c11 */ /* 0x000fe400088f141d */
[----:B------:R-:W-:-:S02]  /*07c0*/  IADD3 R23, P0, PT, R6, UR15, RZ ;  /* 0x0000000f06177c10 */ /* 0x000fc4000ff1e0ff */
[----:B------:R-:W-:Y:S01]  /*07d0*/  IADD3 R24, P1, PT, R0, UR9, RZ ;  /* 0x0000000900187c10 */ /* 0x000fe2000ff3e0ff */
[----:B------:R0:W4:Y:S01]  /*07e0*/  LDG.E R21, desc[UR12][R14.64] ;  /* 0x0000000c0e157981 */ /* 0x000122000c1e1900 */
[----:B------:R-:W-:Y:S02]  /*07f0*/  IADD3.X R26, PT, PT, R25, UR23, RZ, P0, !PT ;  /* 0x00000017191a7c10 */ /* 0x000fe400087fe4ff */
[----:B------:R-:W-:Y:S02]  /*0800*/  IADD3.X R29, PT, PT, R28, UR24, RZ, P1, !PT ;  /* 0x000000181c1d7c10 */ /* 0x000fe40008ffe4ff */
[C---:B------:R-:W-:Y:S02]  /*0810*/  LEA R22, P0, R23.reuse, UR18, 0x2 ;  /* 0x0000001217167c11 */ /* 0x040fe4000f8010ff */
[----:B------:R-:W-:Y:S02]  /*0820*/  LEA R16, P1, R24, UR16, 0x2 ;  /* 0x0000001018107c11 */ /* 0x000fe4000f8210ff */
[----:B------:R-:W-:-:S02]  /*0830*/  LEA.HI.X R23, R23, UR19, R26, 0x2, P0 ;  /* 0x0000001317177c11 */ /* 0x000fc400080f141a */
[----:B------:R-:W-:Y:S02]  /*0840*/  LEA.HI.X R17, R24, UR17, R29, 0x2, P1 ;  /* 0x0000001118117c11 */ /* 0x000fe400088f141d */
[----:B------:R-:W-:Y:S01]  /*0850*/  IADD3 R29, P0, PT, R6, UR9, RZ ;  /* 0x00000009061d7c10 */ /* 0x000fe2000ff1e0ff */
[----:B------:R-:W-:Y:S01]  /*0860*/  USHF.R.S32.HI UR23, URZ, 0x1f, UR8 ;  /* 0x0000001fff177899 */ /* 0x000fe20008011408 */
[----:B------:R1:W4:Y:S02]  /*0870*/  LDG.E R24, desc[UR12][R18.64] ;  /* 0x0000000c12187981 */ /* 0x000324000c1e1900 */
[----:B------:R-:W-:Y:S02]  /*0880*/  IADD3.X R27, PT, PT, R25, UR24, RZ, P0, !PT ;  /* 0x00000018191b7c10 */ /* 0x000fe400087fe4ff */
[----:B0-----:R-:W-:Y:S01]  /*0890*/  LEA R14, P0, R29, UR18, 0x2 ;  /* 0x000000121d0e7c11 */ /* 0x001fe2000f8010ff */
[----:B------:R0:W4:Y:S01]  /*08a0*/  LDG.E R26, desc[UR12][R22.64] ;  /* 0x0000000c161a7981 */ /* 0x000122000c1e1900 */
[----:B-1----:R-:W-:-:S02]  /*08b0*/  IADD3 R19, P1, PT, R0, UR8, RZ ;  /* 0x0000000800137c10 */ /* 0x002fc4000ff3e0ff */
[----:B------:R-:W-:Y:S02]  /*08c0*/  LEA.HI.X R15, R29, UR19, R27, 0x2, P0 ;  /* 0x000000131d0f7c11 */ /* 0x000fe400080f141b */
[----:B------:R-:W-:Y:S01]  /*08d0*/  IADD3.X R29, PT, PT, R28, UR23, RZ, P1, !PT ;  /* 0x000000171c1d7c10 */ /* 0x000fe20008ffe4ff */
[----:B------:R-:W4:Y:S01]  /*08e0*/  LDG.E R27, desc[UR12][R16.64] ;  /* 0x0000000c101b7981 */ /* 0x000f22000c1e1900 */
[----:B------:R-:W-:-:S04]  /*08f0*/  LEA R18, P0, R19, UR16, 0x2 ;  /* 0x0000001013127c11 */ /* 0x000fc8000f8010ff */
[----:B------:R-:W-:Y:S02]  /*0900*/  LEA.HI.X R19, R19, UR17, R29, 0x2, P0 ;  /* 0x0000001113137c11 */ /* 0x000fe400080f141d */
[----:B0-----:R-:W-:Y:S01]  /*0910*/  IADD3 R23, P0, PT, R6, UR8, RZ ;  /* 0x0000000806177c10 */ /* 0x001fe2000ff1e0ff */
[----:B------:R0:W4:Y:S04]  /*0920*/  LDG.E R29, desc[UR12][R14.64] ;  /* 0x0000000c0e1d7981 */ /* 0x000128000c1e1900 */
[----:B------:R2:W4:Y:S01]  /*0930*/  LDG.E R18, desc[UR12][R18.64] ;  /* 0x0000000c12127981 */ /* 0x000522000c1e1900 */
[----:B0-----:R-:W-:Y:S02]  /*0940*/  IADD3.X R14, PT, PT, R25, UR23, RZ, P0, !PT ;  /* 0x00000017190e7c10 */ /* 0x001fe400087fe4ff */
[----:B------:R-:W-:Y:S01]  /*0950*/  LEA R22, P0, R23, UR18, 0x2 ;  /* 0x0000001217167c11 */ /* 0x000fe2000f8010ff */
[----:B------:R-:W-:-:S03]  /*0960*/  USHF.R.S32.HI UR23, URZ, 0x1f, UR10 ;  /* 0x0000001fff177899 */ /* 0x000fc6000801140a */
[----:B------:R-:W-:Y:S02]  /*0970*/  LEA.HI.X R23, R23, UR19, R14, 0x2, P0 ;  /* 0x0000001317177c11 */ /* 0x000fe400080f140e */
[----:B------:R-:W-:Y:S02]  /*0980*/  IADD3 R17, P0, PT, R0, UR10, RZ ;  /* 0x0000000a00117c10 */ /* 0x000fe4000ff1e0ff */
[----:B------:R-:W-:Y:S02]  /*0990*/  IADD3 R15, P1, PT, R6, UR10, RZ ;  /* 0x0000000a060f7c10 */ /* 0x000fe4000ff3e0ff */
[----:B------:R-:W-:Y:S01]  /*09a0*/  IADD3.X R28, PT, PT, R28, UR23, RZ, P0, !PT ;  /* 0x000000171c1c7c10 */ /* 0x000fe200087fe4ff */
[----:B------:R-:W4:Y:S01]  /*09b0*/  LDG.E R23, desc[UR12][R22.64] ;  /* 0x0000000c16177981 */ /* 0x000f22000c1e1900 */
[----:B------:R-:W-:-:S04]  /*09c0*/  LEA R16, P0, R17, UR16, 0x2 ;  /* 0x0000001011107c11 */ /* 0x000fc8000f8010ff */
[----:B------:R-:W-:Y:S02]  /*09d0*/  LEA.HI.X R17, R17, UR17, R28, 0x2, P0 ;  /* 0x0000001111117c11 */ /* 0x000fe400080f141c */
[----:B------:R-:W-:Y:S02]  /*09e0*/  IADD3.X R28, PT, PT, R25, UR23, RZ, P1, !PT ;  /* 0x00000017191c7c10 */ /* 0x000fe40008ffe4ff */
[C---:B------:R-:W-:Y:S01]  /*09f0*/  LEA R14, P0, R15.reuse, UR18, 0x2 ;  /* 0x000000120f0e7c11 */ /* 0x040fe2000f8010ff */
[----:B------:R-:W4:Y:S03]  /*0a00*/  LDG.E R16, desc[UR12][R16.64] ;  /* 0x0000000c10107981 */ /* 0x000f26000c1e1900 */
[----:B------:R-:W-:-:S06]  /*0a10*/  LEA.HI.X R15, R15, UR19, R28, 0x2, P0 ;  /* 0x000000130f0f7c11 */ /* 0x000fcc00080f141c */
[----:B------:R-:W4:Y:S01]  /*0a20*/  LDG.E R15, desc[UR12][R14.64] ;  /* 0x0000000c0e0f7981 */ /* 0x000f22000c1e1900 */
        /* <DEDUP_REMOVED lines=10> */
[----:B--2---:R-:W-:Y:S01]  /*0ad0*/  FADD R19, -R7, R10 ;  /* 0x0000000a07137221 */ /* 0x004fe20000000100 */
[----:B------:R-:W-:Y:S01]  /*0ae0*/  FSETP.GEU.AND P0, PT, R10, R7, PT ;  /* 0x000000070a00720b */ /* 0x000fe20003f0e000 */
[----:B---3--:R-:W-:-:S03]  /*0af0*/  FADD R7, -R9, R12 ;  /* 0x0000000c09077221 */ /* 0x008fc60000000100 */
[----:B------:R-:W-:Y:S02]  /*0b00*/  FSEL R19, -R19, R19, !P0 ;  /* 0x0000001313137208 */ /* 0x000fe40004000100 */
[----:B------:R-:W-:Y:S02]  /*0b10*/  FSETP.GEU.AND P1, PT, R12, R9, PT ;  /* 0x000000090c00720b */ /* 0x000fe40003f2e000 */
[----:B------:R-:W-:Y:S02]  /*0b20*/  FSETP.GEU.AND P0, PT, R8, R19, PT ;  /* 0x000000130800720b */ /* 0x000fe40003f0e000 */
[----:B------:R-:W-:Y:S02]  /*0b30*/  FSEL R7, -R7, R7, !P1 ;  /* 0x0000000707077208 */ /* 0x000fe40004800100 */
[----:B------:R-:W-:Y:S01]  /*0b40*/  FSEL R8, R19, R8, !P0 ;  /* 0x0000000813087208 */ /* 0x000fe20004000000 */
[----:B----4-:R-:W-:Y:S01]  /*0b50*/  FADD R9, -R11, R20 ;  /* 0x000000140b097221 */ /* 0x010fe20000000100 */
[----:B------:R-:W-:-:S02]  /*0b60*/  FSETP.GEU.AND P1, PT, R20, R11, PT ;  /* 0x0000000b1400720b */ /* 0x000fc40003f2e000 */
[----:B------:R-:W-:-:S04]  /*0b70*/  FSETP.GEU.AND P0, PT, R8, R7, PT ;  /* 0x000000070800720b */ /* 0x000fc80003f0e000 */
[----:B------:R-:W-:Y:S02]  /*0b80*/  FSEL R7, R7, R8, !P0 ;  /* 0x0000000807077208 */ /* 0x000fe40004000000 */
[----:B------:R-:W-:-:S04]  /*0b90*/  FSEL R8, -R9, R9, !P1 ;  /* 0x0000000909087208 */ /* 0x000fc80004800100 */
[----:B------:R-:W-:Y:S01]  /*0ba0*/  FSETP.GEU.AND P0, PT, R7, R8, PT ;  /* 0x000000080700720b */ /* 0x000fe20003f0e000 */
[----:B------:R-:W-:Y:S01]  /*0bb0*/  FADD R9, -R13, R24 ;  /* 0x000000180d097221 */ /* 0x000fe20000000100 */
[----:B------:R-:W-:Y:S02]  /*0bc0*/  FSETP.GEU.AND P1, PT, R24, R13, PT ;  /* 0x0000000d1800720b */ /* 0x000fe40003f2e000 */
[----:B------:R-:W-:Y:S02]  /*0bd0*/  FSEL R7, R8, R7, !P0 ;  /* 0x0000000708077208 */ /* 0x000fe40004000000 */
        /* <DEDUP_REMOVED lines=25> */
.L_x_18:
[----:B------:R-:W0:Y:S02]  /*0d70*/  LDCU UR8, c[0x0][0x398] ;  /* 0x00007300ff0877ac */ /* 0x000e240008000800 */
[----:B0-----:R-:W-:-:S04]  /*0d80*/  ULOP3.LUT UR8, UR8, 0x7, URZ, 0xc0, !UPT ;  /* 0x0000000708087892 */ /* 0x001fc8000f8ec0ff */
[----:B------:R-:W-:-:S09]  /*0d90*/  UISETP.NE.AND UP0, UPT, UR8, URZ, UPT ;  /* 0x000000ff0800728c */ /* 0x000fd2000bf05270 */
[----:B------:R-:W-:Y:S05]  /*0da0*/  BRA.U !UP0, `(.L_x_20) ;  /* 0x0000000908307547 */ /* 0x000fea000b800000 */
[----:B------:R-:W0:Y:S01]  /*0db0*/  LDCU UR10, c[0x0][0x398] ;  /* 0x00007300ff0a77ac */ /* 0x000e220008000800 */
[----:B------:R-:W-:Y:S02]  /*0dc0*/  SHF.R.S32.HI R9, RZ, 0x1f, R6 ;  /* 0x0000001fff097819 */ /* 0x000fe40000011406 */
[----:B------:R-:W-:Y:S01]  /*0dd0*/  SHF.R.S32.HI R7, RZ, 0x1f, R0 ;  /* 0x0000001fff077819 */ /* 0x000fe20000011400 */
[----:B------:R-:W-:-:S04]  /*0de0*/  UIADD3 UR8, UPT, UPT, UR8, -0x1, URZ ;  /* 0xffffffff08087890 */ /* 0x000fc8000fffe0ff */
[----:B------:R-:W-:Y:S02]  /*0df0*/  UISETP.GE.U32.AND UP0, UPT, UR8, 0x3, UPT ;  /* 0x000000030800788c */ /* 0x000fe4000bf06070 */
[----:B0-----:R-:W-:-:S07]  /*0e00*/  ULOP3.LUT UP1, UR14, UR10, 0x3, URZ, 0xc0, !UPT ;  /* 0x000000030a0e7892 */ /* 0x001fce000f82c0ff */
        /* <DEDUP_REMOVED lines=40> */
[----:B0-----:R-:W-:Y:S02]  /*1090*/  LEA R14, P0, R25, UR18, 0x2 ;  /* 0x00000012190e7c11 */ /* 0x001fe4000f8010ff */
        /* <DEDUP_REMOVED lines=31> */
.L_x_21:
[----:B------:R-:W-:Y:S05]  /*1290*/  BRA.U !UP1, `(.L_x_20) ;  /* 0x0000000109f47547 */ /* 0x000fea000b800000 */
[----:B------:R-:W-:Y:S02]  /*12a0*/  UISETP.NE.AND UP0, UPT, UR14, 0x1, UPT ;  /* 0x000000010e00788c */ /* 0x000fe4000bf05270 */
[----:B------:R-:W-:-:S04]  /*12b0*/  ULOP3.LUT UR8, UR10, 0x1, URZ, 0xc0, !UPT ;  /* 0x000000010a087892 */ /* 0x000fc8000f8ec0ff */
        /* <DEDUP_REMOVED lines=8> */
[C---:B------:R-:W-:Y:S01]  /*1340*/  IADD3 R11, P0, PT, R0.reuse, UR9, RZ ;  /* 0x00000009000b7c10 */ /* 0x040fe2000ff1e0ff */
[----:B------:R-:W-:Y:S01]  /*1350*/  USHF.R.S32.HI UR9, URZ, 0x1f, UR8 ;  /* 0x0000001fff097899 */ /* 0x000fe20008011408 */
[----:B------:R-:W-:Y:S02]  /*1360*/  IADD3.X R18, PT, PT, R9, UR10, RZ, P1, !PT ;  /* 0x0000000a09127c10 */ /* 0x000fe40008ffe4ff */
[----:B------:R-:W-:-:S02]  /*1370*/  IADD3 R15, P3, PT, R0, UR8, RZ ;  /* 0x00000008000f7c10 */ /* 0x000fc4000ff7e0ff */
[----:B-1----:R-:W-:Y:S02]  /*1380*/  LEA R12, P1, R13, UR18, 0x2 ;  /* 0x000000120d0c7c11 */ /* 0x002fe4000f8210ff */
[----:B------:R-:W-:Y:S02]  /*1390*/  IADD3.X R16, PT, PT, R7, UR10, RZ, P0, !PT ;  /* 0x0000000a07107c10 */ /* 0x000fe400087fe4ff */
        /* <DEDUP_REMOVED lines=25> */
.L_x_22:
        /* <DEDUP_REMOVED lines=12> */
[----:B------:R-:W-:-:S04]  /*15f0*/  LEA.HI.X R11, R11, UR17, R14, 0x2, P1 ;  /* 0x000000110b0b7c11 */ /* 0x000fc800088f140e */
[----:B------:R-:W2:Y:S04]  /*1600*/  LDG.E R7, desc[UR12][R6.64] ;  /* 0x0000000c06077981 */ /* 0x000ea8000c1e1900 */
[----:B------:R-:W2:Y:S02]  /*1610*/  LDG.E R10, desc[UR12][R10.64] ;  /* 0x0000000c0a0a7981 */ /* 0x000ea4000c1e1900 */
[----:B--2---:R-:W-:Y:S01]  /*1620*/  FADD R9, -R10, R7 ;  /* 0x000000070a097221 */ /* 0x004fe20000000100 */
[----:B------:R-:W-:-:S04]  /*1630*/  FSETP.GEU.AND P0, PT, R7, R10, PT ;  /* 0x0000000a0700720b */ /* 0x000fc80003f0e000 */
[----:B------:R-:W-:-:S04]  /*1640*/  FSEL R9, -R9, R9, !P0 ;  /* 0x0000000909097208 */ /* 0x000fc80004000100 */
[----:B------:R-:W-:-:S04]  /*1650*/  FSETP.GEU.AND P0, PT, R8, R9, PT ;  /* 0x000000090800720b */ /* 0x000fc80003f0e000 */
[----:B------:R-:W-:-:S09]  /*1660*/  FSEL R8, R9, R8, !P0 ;  /* 0x0000000809087208 */ /* 0x000fd20004000000 */
.L_x_20:
        /* <DEDUP_REMOVED lines=9> */
.L_x_17:
[----:B------:R-:W-:Y:S05]  /*1700*/  BSYNC.RECONVERGENT B0 ;  /* 0x0000000000007941 */ /* 0x000fea0003800200 */
.L_x_16:
[----:B------:R-:W1:Y:S01]  /*1710*/  LDCU UR5, c[0x0][0x39c] ;  /* 0x00007380ff0577ac */ /* 0x000e620008000800 */
[----:B------:R-:W-:-:S04]  /*1720*/  UIADD3 UR4, UPT, UPT, UR4, 0x1, URZ ;  /* 0x0000000104047890 */ /* 0x000fc8000fffe0ff */
[----:B-1----:R-:W-:-:S09]  /*1730*/  UISETP.NE.AND UP0, UPT, UR4, UR5, UPT ;  /* 0x000000050400728c */ /* 0x002fd2000bf05270 */
[----:B------:R-:W-:Y:S05]  /*1740*/  BRA.U !UP0, `(.L_x_14) ;  /* 0x0000000108dc7547 */ /* 0x000fea000b800000 */
[----:B------:R-:W-:Y:S05]  /*1750*/  BRA `(.L_x_23) ;  /* 0xffffffe800f07947 */ /* 0x000fea000383ffff */
.L_x_15:
        /* <DEDUP_REMOVED lines=12> */
.L_x_25:
        /* <DEDUP_REMOVED lines=30> */
.L_x_24:
[----:B------:R-:W-:Y:S05]  /*1a00*/  BRA.U !UP0, `(.L_x_14) ;  /* 0x00000001082c7547 */ /* 0x000fea000b800000 */
[----:B------:R-:W-:-:S05]  /*1a10*/  UMOV UR5, URZ ;  /* 0x000000ff00057c82 */ /* 0x000fca0008000000 */
.L_x_26:
        /* <DEDUP_REMOVED lines=10> */
.L_x_14:
[----:B-1----:R-:W1:Y:S01]  /*1ac0*/  S2R R2, SR_TID.X ;  /* 0x0000000000027919 */ /* 0x002e620000002100 */
[----:B------:R-:W2:Y:S01]  /*1ad0*/  S2UR UR5, SR_CgaCtaId ;  /* 0x00000000000579c3 */ /* 0x000ea20000008800 */
[----:B------:R-:W-:-:S07]  /*1ae0*/  UMOV UR4, 0x400 ;  /* 0x0000040000047882 */ /* 0x000fce0000000000 */
[----:B------:R-:W-:Y:S01]  /*1af0*/  BAR.SYNC.DEFER_BLOCKING 0x0 ;  /* 0x0000000000007b1d */ /* 0x000fe20000010000 */
[----:B--2---:R-:W-:-:S06]  /*1b00*/  ULEA UR4, UR5, UR4, 0x18 ;  /* 0x0000000405047291 */ /* 0x004fcc000f8ec0ff */
[----:B-1----:R-:W-:Y:S02]  /*1b10*/  LEA R5, R2, UR4, 0x2 ;  /* 0x0000000402057c11 */ /* 0x002fe4000f8e10ff */
[----:B-----5:R-:W1:Y:S04]  /*1b20*/  LDC.64 R2, c[0x0][0x390] ;  /* 0x0000e400ff027b82 */ /* 0x020e680000000a00 */
[----:B------:R-:W2:Y:S01]  /*1b30*/  LDS R5, [R5] ;  /* 0x0000000005057984 */ /* 0x000ea20000000800 */
[----:B-1----:R-:W-:-:S05]  /*1b40*/  IMAD.WIDE.U32 R2, R0, 0x4, R2 ;  /* 0x0000000400027825 */ /* 0x002fca00078e0002 */
[----:B--2---:R-:W-:Y:S01]  /*1b50*/  STG.E desc[UR12][R2.64], R5 ;  /* 0x0000000502007986 */ /* 0x004fe2000c10190c */
[----:B------:R-:W-:Y:S05]  /*1b60*/  EXIT ;  /* 0x000000000000794d */ /* 0x000fea0003800000 */
.L_x_27:
        /* <DEDUP_REMOVED lines=9> */
.L_x_114:


//--------------------- .text._Z16kernelBFRSsharedPKfS0_Piiiiif --------------------------
	.section	.text._Z16kernelBFRSsharedPKfS0_Piiiiif,"ax",@progbits
	.align	128
        .global         _Z16kernelBFRSsharedPKfS0_Piiiiif
        .type           _Z16kernelBFRSsharedPKfS0_Piiiiif,@function
        .size           _Z16kernelBFRSsharedPKfS0_Piiiiif,(.L_x_115 - _Z16kernelBFRSsharedPKfS0_Piiiiif)
        .other          _Z16kernelBFRSsharedPKfS0_Piiiiif,@"STO_CUDA_ENTRY STV_DEFAULT"
_Z16kernelBFRSsharedPKfS0_Piiiiif:
.text._Z16kernelBFRSsharedPKfS0_Piiiiif:
        /* <DEDUP_REMOVED lines=35> */
[----:B------:R-:W0:Y:S01]  /*0230*/  LDCU UR4, c[0x0][0x398] ;  /* 0x00007300ff0477ac */ /* 0x000e220008000800 */
[----:B------:R-:W1:Y:S01]  /*0240*/  LDCU UR5, c[0x0][0x3a4] ;  /* 0x00007480ff0577ac */ /* 0x000e620008000800 */
[----:B0-----:R-:W-:Y:S01]  /*0250*/  UISETP.GE.AND UP0, UPT, UR4, 0x1, UPT ;  /* 0x000000010400788c */ /* 0x001fe2000bf06270 */
[C---:B-1----:R-:W-:Y:S02]  /*0260*/  VIADD R2, R5.reuse, -UR5 ;  /* 0x8000000505027c36 */ /* 0x042fe40008000000 */
[----:B------:R-:W-:-:S06]  /*0270*/  VIADD R3, R5, UR5 ;  /* 0x0000000505037c36 */ /* 0x000fcc0008000000 */
[----:B------:R-:W-:Y:S05]  /*0280*/  BRA.U !UP0, `(.L_x_29) ;  /* 0x0000001508287547 */ /* 0x000fea000b800000 */
[----:B------:R-:W-:Y:S01]  /*0290*/  IMAD.IADD R4, R0, 0x1, -R5 ;  /* 0x0000000100047824 */ /* 0x000fe200078e0a05 */
[----:B------:R-:W-:Y:S02]  /*02a0*/  ULOP3.LUT UR6, UR4, 0x7ffffff8, URZ, 0xc0, !UPT ;  /* 0x7ffffff804067892 */ /* 0x000fe4000f8ec0ff */
[----:B------:R-:W-:Y:S02]  /*02b0*/  UIMAD UR7, UR14, 0x6, URZ ;  /* 0x000000060e0778a4 */ /* 0x000fe4000f8e02ff */
[----:B------:R-:W-:Y:S01]  /*02c0*/  UIMAD UR8, UR14, 0x7, URZ ;  /* 0x000000070e0878a4 */ /* 0x000fe2000f8e02ff */
[----:B------:R-:W-:-:S11]  /*02d0*/  UMOV UR4, URZ ;  /* 0x000000ff00047c82 */ /* 0x000fd60008000000 */
.L_x_37:
        /* <DEDUP_REMOVED lines=13> */
[----:B------:R-:W1:Y:S01]  /*03b0*/  LDCU UR22, c[0x0][0x3a0] ;  /* 0x00007400ff1677ac */ /* 0x000e620008000800 */
[----:B------:R-:W2:Y:S01]  /*03c0*/  LDCU.128 UR16, c[0x0][0x380] ;  /* 0x00007000ff1077ac */ /* 0x000ea20008000c00 */
[----:B------:R-:W-:Y:S01]  /*03d0*/  UIADD3 UR23, UPT, UPT, -UR6, URZ, URZ ;  /* 0x000000ff06177290 */ /* 0x000fe2000fffe1ff */
[----:B------:R-:W-:Y:S01]  /*03e0*/  UMOV UR5, URZ ;  /* 0x000000ff00057c82 */ /* 0x000fe20008000000 */
[----:B------:R-:W-:Y:S01]  /*03f0*/  UMOV UR9, UR8 ;  /* 0x0000000800097c82 */ /* 0x000fe20008000000 */
[----:B------:R-:W-:Y:S01]  /*0400*/  UMOV UR10, UR7 ;  /* 0x00000007000a7c82 */ /* 0x000fe20008000000 */
[----:B0-----:R-:W-:Y:S02]  /*0410*/  USHF.L.U32 UR11, UR29, 0x2, URZ ;  /* 0x000000021d0b7899 */ /* 0x001fe400080006ff */
[----:B------:R-:W-:-:S02]  /*0420*/  UIMAD UR15, UR29, 0x5, URZ ;  /* 0x000000051d0f78a4 */ /* 0x000fc4000f8e02ff */
[----:B------:R-:W-:Y:S02]  /*0430*/  USHF.L.U32 UR20, UR29, 0x1, URZ ;  /* 0x000000011d147899 */ /* 0x000fe400080006ff */
[----:B-12---:R-:W-:-:S12]  /*0440*/  UIMAD UR21, UR29, 0x3, URZ ;  /* 0x000000031d1578a4 */ /* 0x006fd8000f8e02ff */
.L_x_33:
[----:B------:R-:W-:Y:S01]  /*0450*/  USHF.R.S32.HI UR24, URZ, 0x1f, UR5 ;  /* 0x0000001fff187899 */ /* 0x000fe20008011405 */
[----:B------:R-:W-:Y:S01]  /*0460*/  SHF.R.S32.HI R27, RZ, 0x1f, R0 ;  /* 0x0000001fff1b7819 */ /* 0x000fe20000011400 */
[----:B------:R-:W-:Y:S01]  /*0470*/  USHF.R.S32.HI UR25, URZ, 0x1f, UR22 ;  /* 0x0000001fff197899 */ /* 0x000fe20008011416 */
[C---:B------:R-:W-:Y:S01]  /*0480*/  IADD3 R7, P0, PT, R0.reuse, UR5, RZ ;  /* 0x0000000500077c10 */ /* 0x040fe2000ff1e0ff */
[----:B------:R-:W-:Y:S01]  /*0490*/  USHF.R.S32.HI UR26, URZ, 0x1f, UR20 ;  /* 0x0000001fff1a7899 */ /* 0x000fe20008011414 */
[----:B------:R-:W-:Y:S01]  /*04a0*/  IADD3 R9, P1, PT, R0, UR22, RZ ;  /* 0x0000001600097c10 */ /* 0x000fe2000ff3e0ff */
[----:B------:R-:W-:Y:S01]  /*04b0*/  USHF.R.S32.HI UR27, URZ, 0x1f, UR21 ;  /* 0x0000001fff1b7899 */ /* 0x000fe20008011415 */
[----:B------:R-:W-:Y:S01]  /*04c0*/  IADD3.X R8, PT, PT, R27, UR24, RZ, P0, !PT ;  /* 0x000000181b087c10 */ /* 0x000fe200087fe4ff */
[----:B------:R-:W-:Y:S01]  /*04d0*/  VIADD R25, R4, UR4 ;  /* 0x0000000404197c36 */ /* 0x000fe20008000000 */
[----:B------:R-:W-:Y:S01]  /*04e0*/  LEA R16, P0, R7, UR16, 0x2 ;  /* 0x0000001007107c11 */ /* 0x000fe2000f8010ff */
[----:B------:R-:W-:Y:S01]  /*04f0*/  USHF.R.S32.HI UR28, URZ, 0x1f, UR11 ;  /* 0x0000001fff1c7899 */ /* 0x000fe2000801140b */
[----:B------:R-:W-:-:S02]  /*0500*/  IADD3 R11, P2, PT, R0, UR20, RZ ;  /* 0x00000014000b7c10 */ /* 0x000fc4000ff5e0ff */
[----:B------:R-:W-:Y:S02]  /*0510*/  LEA.HI.X R17, R7, UR17, R8, 0x2, P0 ;  /* 0x0000001107117c11 */ /* 0x000fe400080f1408 */
[----:B------:R-:W-:Y:S02]  /*0520*/  IADD3.X R20, PT, PT, R27, UR25, RZ, P1, !PT ;  /* 0x000000191b147c10 */ /* 0x000fe40008ffe4ff */
[----:B------:R-:W-:Y:S02]  /*0530*/  IADD3 R7, P0, PT, R0, UR21, RZ ;  /* 0x0000001500077c10 */ /* 0x000fe4000ff1e0ff */
[----:B------:R-:W-:Y:S02]  /*0540*/  LEA R8, P1, R9, UR16, 0x2 ;  /* 0x0000001009087c11 */ /* 0x000fe4000f8210ff */
[----:B------:R-:W-:Y:S02]  /*0550*/  IADD3.X R18, PT, PT, R27, UR26, RZ, P2, !PT ;  /* 0x0000001a1b127c10 */ /* 0x000fe400097fe4ff */
[----:B------:R-:W-:-:S02]  /*0560*/  LEA R10, P2, R11, UR16, 0x2 ;  /* 0x000000100b0a7c11 */ /* 0x000fc4000f8410ff */
[----:B------:R-:W-:Y:S02]  /*0570*/  IADD3.X R14, PT, PT, R27, UR27, RZ, P0, !PT ;  /* 0x0000001b1b0e7c10 */ /* 0x000fe400087fe4ff */
[----:B------:R-:W-:Y:S02]  /*0580*/  LEA.HI.X R9, R9, UR17, R20, 0x2, P1 ;  /* 0x0000001109097c11 */ /* 0x000fe400088f1414 */
[----:B------:R-:W-:Y:S02]  /*0590*/  LEA R12, P3, R7, UR16, 0x2 ;  /* 0x00000010070c7c11 */ /* 0x000fe4000f8610ff */
[C---:B------:R-:W-:Y:S01]  /*05a0*/  IADD3 R15, P0, PT, R25.reuse, UR5, RZ ;  /* 0x00000005190f7c10 */ /* 0x040fe2000ff1e0ff */
[----:B------:R-:W2:Y:S01]  /*05b0*/  LDG.E R8, desc[UR12][R8.64] ;  /* 0x0000000c08087981 */ /* 0x000ea2000c1e1900 */
[----:B------:R-:W-:Y:S02]  /*05c0*/  IADD3 R19, P1, PT, R25, UR22, RZ ;  /* 0x0000001619137c10 */ /* 0x000fe4000ff3e0ff */
[----:B------:R-:W-:-:S02]  /*05d0*/  LEA.HI.X R11, R11, UR17, R18, 0x2, P2 ;  /* 0x000000110b0b7c11 */ /* 0x000fc400090f1412 */
[----:B------:R-:W-:Y:S02]  /*05e0*/  LEA.HI.X R13, R7, UR17, R14, 0x2, P3 ;  /* 0x00000011070d7c11 */ /* 0x000fe400098f140e */
[C---:B------:R-:W-:Y:S02]  /*05f0*/  IADD3.X R18, PT, PT, R5.reuse, UR24, RZ, P0, !PT ;  /* 0x0000001805127c10 */ /* 0x040fe400087fe4ff */
[----:B------:R-:W-:Y:S01]  /*0600*/  IADD3.X R20, PT, PT, R5, UR25, RZ, P1, !PT ;  /* 0x0000001905147c10 */ /* 0x000fe20008ffe4ff */
[----:B------:R0:W3:Y:S01]  /*0610*/  LDG.E R9, desc[UR12][R10.64] ;  /* 0x0000000c0a097981 */ /* 0x0000e2000c1e1900 */
[----:B------:R-:W-:Y:S02]  /*0620*/  LEA R14, P0, R15, UR18, 0x2 ;  /* 0x000000120f0e7c11 */ /* 0x000fe4000f8010ff */
[----:B------:R-:W-:Y:S02]  /*0630*/  LEA R28, P1, R19, UR18, 0x2 ;  /* 0x00000012131c7c11 */ /* 0x000fe4000f8210ff */
[----:B------:R-:W-:-:S02]  /*0640*/  IADD3 R7, P2, PT, R0, UR11, RZ ;  /* 0x0000000b00077c10 */ /* 0x000fc4000ff5e0ff */
[----:B------:R-:W-:Y:S02]  /*0650*/  LEA.HI.X R15, R15, UR19, R18, 0x2, P0 ;  /* 0x000000130f0f7c11 */ /* 0x000fe400080f1412 */
[----:B------:R-:W-:Y:S02]  /*0660*/  LEA.HI.X R29, R19, UR19, R20, 0x2, P1 ;  /* 0x00000013131d7c11 */ /* 0x000fe400088f1414 */
[----:B------:R-:W-:Y:S01]  /*0670*/  IADD3 R18, P0, PT, R25, UR20, RZ ;  /* 0x0000001419127c10 */ /* 0x000fe2000ff1e0ff */
[----:B------:R-:W4:Y:S01]  /*0680*/  LDG.E R10, desc[UR12][R14.64] ;  /* 0x0000000c0e0a7981 */ /* 0x000f22000c1e1900 */
[----:B------:R-:W-:Y:S02]  /*0690*/  IADD3.X R24, PT, PT, R27, UR28, RZ, P2, !PT ;  /* 0x0000001c1b187c10 */ /* 0x000fe400097fe4ff */
[----:B------:R-:W-:Y:S02]  /*06a0*/  LEA R20, P1, R7, UR16, 0x2 ;  /* 0x0000001007147c11 */ /* 0x000fe4000f8210ff */
[----:B------:R-:W-:-:S02]  /*06b0*/  IADD3.X R19, PT, PT, R5, UR26, RZ, P0, !PT ;  /* 0x0000001a05137c10 */ /* 0x000fc400087fe4ff */
[----:B------:R-:W-:Y:S02]  /*06c0*/  LEA.HI.X R21, R7, UR17, R24, 0x2, P1 ;  /* 0x0000001107157c11 */ /* 0x000fe400088f1418 */
[C---:B------:R-:W-:Y:S01]  /*06d0*/  LEA R22, P0, R18.reuse, UR18, 0x2 ;  /* 0x0000001212167c11 */ /* 0x040fe2000f8010ff */
[----:B------:R1:W4:Y:S01]  /*06e0*/  LDG.E R7, desc[UR12][R16.64] ;  /* 0x0000000c10077981 */ /* 0x000322000c1e1900 */
[----:B------:R-:W-:Y:S02]  /*06f0*/  USHF.R.S32.HI UR24, URZ, 0x1f, UR15 ;  /* 0x0000001fff187899 */ /* 0x000fe4000801140f */
[----:B------:R-:W-:Y:S01]  /*0700*/  LEA.HI.X R23, R18, UR19, R19, 0x2, P0 ;  /* 0x0000001312177c11 */ /* 0x000fe200080f1413 */
[----:B------:R-:W5:Y:S01]  /*0710*/  LDG.E R20, desc[UR12][R20.64] ;  /* 0x0000000c14147981 */ /* 0x000f62000c1e1900 */
[----:B------:R-:W-:Y:S02]  /*0720*/  IADD3 R19, P1, PT, R0, UR15, RZ ;  /* 0x0000000f00137c10 */ /* 0x000fe4000ff3e0ff */
[----:B------:R-:W-:-:S02]  /*0730*/  IADD3 R24, P0, PT, R25, UR21, RZ ;  /* 0x0000001519187c10 */ /* 0x000fc4000ff1e0ff */
[----:B------:R-:W-:Y:S02]  /*0740*/  IADD3.X R26, PT, PT, R27, UR24, RZ, P1, !PT ;  /* 0x000000181b1a7c10 */ /* 0x000fe40008ffe4ff */
[----:B------:R-:W-:Y:S01]  /*0750*/  LEA R18, P1, R19, UR16, 0x2 ;  /* 0x0000001013127c11 */ /* 0x000fe2000f8210ff */
[----:B------:R-:W2:Y:S01]  /*0760*/  LDG.E R21, desc[UR12][R28.64] ;  /* 0x0000000c1c157981 */ /* 0x000ea2000c1e1900 */
[----:B0-----:R-:W-:Y:S01]  /*0770*/  IADD3.X R11, PT, PT, R5, UR27, RZ, P0, !PT ;  /* 0x0000001b050b7c10 */ /* 0x001fe200087fe4ff */
[----:B------:R-:W-:Y:S01]  /*0780*/  USHF.R.S32.HI UR25, URZ, 0x1f, UR10 ;  /* 0x0000001fff197899 */ /* 0x000fe2000801140a */
[----:B-1----:R-:W-:Y:S02]  /*0790*/  LEA R16, P0, R24, UR18, 0x2 ;  /* 0x0000001218107c11 */ /* 0x002fe4000f8010ff */
[----:B------:R-:W-:Y:S02]  /*07a0*/  LEA.HI.X R19, R19, UR17, R26, 0x2, P1 ;  /* 0x0000001113137c11 */ /* 0x000fe400088f141a */
[----:B------:R-:W-:Y:S01]  /*07b0*/  IADD3 R15, P1, PT, R0, UR10, RZ ;  /* 0x0000000a000f7c10 */ /* 0x000fe2000ff3e0ff */
[----:B------:R-:W3:Y:S01]  /*07c0*/  LDG.E R26, desc[UR12][R22.64] ;  /* 0x0000000c161a7981 */ /* 0x000ee2000c1e1900 */
[----:B------:R-:W-:-:S03]  /*07d0*/  LEA.HI.X R17, R24, UR19, R11, 0x2, P0 ;  /* 0x0000001318117c11 */ /* 0x000fc600080f140b */
[----:B------:R0:W5:Y:S04]  /*07e0*/  LDG.E R11, desc[UR12][R12.64] ;  /* 0x0000000c0c0b7981 */ /* 0x000168000c1e1900 */
[----:B------:R1:W5:Y:S04]  /*07f0*/  LDG.E R24, desc[UR12][R18.64] ;  /* 0x0000000c12187981 */ /* 0x000368000c1e1900 */
[----:B------:R1:W5:Y:S01]  /*0800*/  LDG.E R28, desc[UR12][R16.64] ;  /* 0x0000000c101c7981 */ /* 0x000362000c1e1900 */
[----:B0-----:R-:W-:Y:S02]  /*0810*/  IADD3 R13, P0, PT, R25, UR11, RZ ;  /* 0x0000000b190d7c10 */ /* 0x001fe4000ff1e0ff */
[----:B-1----:R-:W-:-:S02]  /*0820*/  IADD3.X R18, PT, PT, R27, UR25, RZ, P1, !PT ;  /* 0x000000191b127c10 */ /* 0x002fc40008ffe4ff */
[----:B------:R-:W-:Y:S02]  /*0830*/  LEA R14, P1, R15, UR16, 0x2 ;  /* 0x000000100f0e7c11 */ /* 0x000fe4000f8210ff */
[----:B------:R-:W-:Y:S02]  /*0840*/  IADD3.X R22, PT, PT, R5, UR28, RZ, P0, !PT ;  /* 0x0000001c05167c10 */ /* 0x000fe400087fe4ff */
[----:B------:R-:W-:Y:S02]  /*0850*/  LEA R12, P0, R13, UR18, 0x2 ;  /* 0x000000120d0c7c11 */ /* 0x000fe4000f8010ff */
[----:B------:R-:W-:Y:S02]  /*0860*/  LEA.HI.X R15, R15, UR17, R18, 0x2, P1 ;  /* 0x000000110f0f7c11 */ /* 0x000fe400088f1412 */
[----:B------:R-:W-:Y:S02]  /*0870*/  IADD3 R29, P1, PT, R25, UR15, RZ ;  /* 0x0000000f191d7c10 */ /* 0x000fe4000ff3e0ff */
[----:B------:R-:W-:Y:S01]  /*0880*/  LEA.HI.X R13, R13, UR19, R22, 0x2, P0 ;  /* 0x000000130d0d7c11 */ /* 0x000fe200080f1416 */
[----:B------:R-:W5:Y:S01]  /*0890*/  LDG.E R14, desc[UR12][R14.64] ;  /* 0x0000000c0e0e7981 */ /* 0x000f62000c1e1900 */
[----:B------:R-:W-:-:S02]  /*08a0*/  IADD3.X R19, PT, PT, R5, UR24, RZ, P1, !PT ;  /* 0x0000001805137c10 */ /* 0x000fc40008ffe4ff */
[----:B------:R-:W-:-:S04]  /*08b0*/  LEA R18, P0, R29, UR18, 0x2 ;  /* 0x000000121d127c11 */ /* 0x000fc8000f8010ff */
[----:B------:R-:W-:Y:S02]  /*08c0*/  LEA.HI.X R19, R29, UR19, R19, 0x2, P0 ;  /* 0x000000131d137c11 */ /* 0x000fe400080f1413 */
[----:B------:R0:W5:Y:S01]  /*08d0*/  LDG.E R29, desc[UR12][R12.64] ;  /* 0x0000000c0c1d7981 */ /* 0x000162000c1e1900 */
[----:B------:R-:W-:Y:S01]  /*08e0*/  IADD3 R23, P0, PT, R25, UR10, RZ ;  /* 0x0000000a19177c10 */ /* 0x000fe2000ff1e0ff */
[----:B------:R-:W-:Y:S02]  /*08f0*/  USHF.R.S32.HI UR24, URZ, 0x1f, UR9 ;  /* 0x0000001fff187899 */ /* 0x000fe40008011409 */
[----:B------:R-:W-:Y:S01]  /*0900*/  IADD3 R17, P1, PT, R0, UR9, RZ ;  /* 0x0000000900117c10 */ /* 0x000fe2000ff3e0ff */
[----:B------:R1:W5:Y:S01]  /*0910*/  LDG.E R19, desc[UR12][R18.64] ;  /* 0x0000000c12137981 */ /* 0x000362000c1e1900 */
[----:B0-----:R-:W-:Y:S02]  /*0920*/  IADD3.X R12, PT, PT, R5, UR25, RZ, P0, !PT ;  /* 0x00000019050c7c10 */ /* 0x001fe400087fe4ff */
[----:B------:R-:W-:-:S02]  /*0930*/  LEA R22, P0, R23, UR18, 0x2 ;  /* 0x0000001217167c11 */ /* 0x000fc4000f8010ff */
[----:B------:R-:W-:Y:S02]  /*0940*/  IADD3.X R27, PT, PT, R27, UR24, RZ, P1, !PT ;  /* 0x000000181b1b7c10 */ /* 0x000fe40008ffe4ff */
[----:B------:R-:W-:Y:S02]  /*0950*/  LEA.HI.X R23, R23, UR19, R12, 0x2, P0 ;  /* 0x0000001317177c11 */ /* 0x000fe400080f140c */
[----:B------:R-:W-:Y:S02]  /*0960*/  LEA R16, P0, R17, UR16, 0x2 ;  /* 0x0000001011107c11 */ /* 0x000fe4000f8010ff */
[----:B------:R-:W-:Y:S02]  /*0970*/  IADD3 R25, P1, PT, R25, UR9, RZ ;  /* 0x0000000919197c10 */ /* 0x000fe4000ff3e0ff */
[----:B------:R-:W-:Y:S01]  /*0980*/  LEA.HI.X R17, R17, UR17, R27, 0x2, P0 ;  /* 0x0000001111117c11 */ /* 0x000fe200080f141b */
[----:B------:R-:W5:Y:S01]  /*0990*/  LDG.E R23, desc[UR12][R22.64] ;  /* 0x0000000c16177981 */ /* 0x000f62000c1e1900 */
[----:B-1----:R-:W-:-:S02]  /*09a0*/  IADD3.X R18, PT, PT, R5, UR24, RZ, P1, !PT ;  /* 0x0000001805127c10 */ /* 0x002fc40008ffe4ff */
[C---:B------:R-:W-:Y:S01]  /*09b0*/  LEA R12, P0, R25.reuse, UR18, 0x2 ;  /* 0x00000012190c7c11 */ /* 0x040fe2000f8010ff */
[----:B------:R-:W5:Y:S03]  /*09c0*/  LDG.E R16, desc[UR12][R16.64] ;  /* 0x0000000c10107981 */ /* 0x000f66000c1e1900 */
[----:B------:R-:W-:-:S06]  /*09d0*/  LEA.HI.X R13, R25, UR19, R18, 0x2, P0 ;  /* 0x00000013190d7c11 */ /* 0x000fcc00080f1412 */
[----:B------:R-:W5:Y:S01]  /*09e0*/  LDG.E R13, desc[UR12][R12.64] ;  /* 0x0000000c0c0d7981 */ /* 0x000f62000c1e1900 */
        /* <DEDUP_REMOVED lines=13> */
[----:B------:R-:W-:Y:S01]  /*0ac0*/  FSETP.GEU.AND P0, PT, R6, R15, PT ;  /* 0x0000000f0600720b */ /* 0x000fe20003f0e000 */
[----:B--2---:R-:W-:Y:S01]  /*0ad0*/  FADD R7, -R8, R21 ;  /* 0x0000001508077221 */ /* 0x004fe20000000100 */
[----:B------:R-:W-:Y:S02]  /*0ae0*/  FSETP.GEU.AND P1, PT, R21, R8, PT ;  /* 0x000000081500720b */ /* 0x000fe40003f2e000 */
[----:B------:R-:W-:Y:S02]  /*0af0*/  FSEL R6, R15, R6, !P0 ;  /* 0x000000060f067208 */ /* 0x000fe40004000000 */
[----:B------:R-:W-:Y:S01]  /*0b00*/  FSEL R7, -R7, R7, !P1 ;  /* 0x0000000707077208 */ /* 0x000fe20004800100 */
[----:B---3--:R-:W-:-:S03]  /*0b10*/  FADD R8, -R9, R26 ;  /* 0x0000001a09087221 */ /* 0x008fc60000000100 */
[----:B------:R-:W-:Y:S02]  /*0b20*/  FSETP.GEU.AND P0, PT, R6, R7, PT ;  /* 0x000000070600720b */ /* 0x000fe40003f0e000 */
[----:B------:R-:W-:Y:S02]  /*0b30*/  FSETP.GEU.AND P1, PT, R26, R9, PT ;  /* 0x000000091a00720b */ /* 0x000fe40003f2e000 */
[----:B------:R-:W-:Y:S02]  /*0b40*/  FSEL R6, R7, R6, !P0 ;  /* 0x0000000607067208 */ /* 0x000fe40004000000 */
[----:B------:R-:W-:-:S04]  /*0b50*/  FSEL R7, -R8, R8, !P1 ;  /* 0x0000000808077208 */ /* 0x000fc80004800100 */
[----:B------:R-:W-:Y:S01]  /*0b60*/  FSETP.GEU.AND P0, PT, R6, R7, PT ;  /* 0x000000070600720b */ /* 0x000fe20003f0e000 */
[----:B-----5:R-:W-:Y:S01]  /*0b70*/  FADD R8, -R11, R28 ;  /* 0x0000001c0b087221 */ /* 0x020fe20000000100 */
        /* <DEDUP_REMOVED lines=25> */
[----:B------:R-:W-:Y:S08]  /*0d10*/  BRA.U UP0, `(.L_x_33) ;  /* 0xfffffff500cc7547 */ /* 0x000ff0000b83ffff */
[----:B------:R-:W-:-:S05]  /*0d20*/  UMOV UR5, UR6 ;  /* 0x0000000600057c82 */ /* 0x000fca0008000000 */
.L_x_32:
[----:B------:R-:W0:Y:S02]  /*0d30*/  LDCU UR9, c[0x0][0x398] ;  /* 0x00007300ff0977ac */ /* 0x000e240008000800 */
[----:B0-----:R-:W-:-:S04]  /*0d40*/  ULOP3.LUT UR9, UR9, 0x7, URZ, 0xc0, !UPT ;  /* 0x0000000709097892 */ /* 0x001fc8000f8ec0ff */
[----:B------:R-:W-:-:S09]  /*0d50*/  UISETP.NE.AND UP0, UPT, UR9, URZ, UPT ;  /* 0x000000ff0900728c */ /* 0x000fd2000bf05270 */
[----:B------:R-:W-:Y:S05]  /*0d60*/  BRA.U !UP0, `(.L_x_34) ;  /* 0x0000000908307547 */ /* 0x000fea000b800000 */
[----:B------:R-:W0:Y:S01]  /*0d70*/  LDCU UR11, c[0x0][0x398] ;  /* 0x00007300ff0b77ac */ /* 0x000e220008000800 */
[----:B------:R-:W-:Y:S01]  /*0d80*/  SHF.R.S32.HI R20, RZ, 0x1f, R0 ;  /* 0x0000001fff147819 */ /* 0x000fe20000011400 */
[----:B------:R-:W-:Y:S01]  /*0d90*/  VIADD R7, R4, UR4 ;  /* 0x0000000404077c36 */ /* 0x000fe20008000000 */
        /* <DEDUP_REMOVED lines=23> */
[----:B------:R-:W2:Y:S01]  /*0f10*/  LDG.E R22, desc[UR12][R22.64] ;  /* 0x0000000c16167981 */ /* 0x000ea2000c1e1900 */
[----:B------:R-:W-:-:S02]  /*0f20*/  LEA R18, P0, R9, UR16, 0x2 ;  /* 0x0000001009127c11 */ /* 0x000fc4000f8010ff */
[----:B------:R-:W-:Y:S01]  /*0f30*/  IADD3.X R11, PT, PT, R5, UR20, RZ, P1, !PT ;  /* 0x00000014050b7c10 */ /* 0x000fe20008ffe4ff */
[----:B------:R-:W-:Y:S01]  /*0f40*/  USHF.R.S32.HI UR20, URZ, 0x1f, UR9 ;  /* 0x0000001fff147899 */ /* 0x000fe20008011409 */
[----:B------:R-:W-:Y:S02]  /*0f50*/  LEA.HI.X R19, R9, UR17, R14, 0x2, P0 ;  /* 0x0000001109137c11 */ /* 0x000fe400080f140e */
[----:B------:R-:W-:Y:S02]  /*0f60*/  LEA R10, P1, R8, UR18, 0x2 ;  /* 0x00000012080a7c11 */ /* 0x000fe4000f8210ff */
        /* <DEDUP_REMOVED lines=12> */
[----:B------:R1:W4:Y:S01]  /*1030*/  LDG.E R8, desc[UR12][R8.64] ;  /* 0x0000000c08087981 */ /* 0x000322000c1e1900 */
[----:B------:R-:W-:-:S02]  /*1040*/  IADD3.X R24, PT, PT, R5, UR20, RZ, P0, !PT ;  /* 0x0000001405187c10 */ /* 0x000fc400087fe4ff */
[C---:B0-----:R-:W-:Y:S02]  /*1050*/  LEA R12, P0, R17.reuse, UR18, 0x2 ;  /* 0x00000012110c7c11 */ /* 0x041fe4000f8010ff */
[----:B------:R-:W-:Y:S02]  /*1060*/  IADD3.X R16, PT, PT, R20, UR9, RZ, P1, !PT ;  /* 0x0000000914107c10 */ /* 0x000fe40008ffe4ff */
[----:B------:R-:W-:Y:S02]  /*1070*/  LEA.HI.X R13, R17, UR19, R24, 0x2, P0 ;  /* 0x00000013110d7c11 */ /* 0x000fe400080f1418 */
[----:B------:R-:W-:Y:S02]  /*1080*/  IADD3 R17, P0, PT, R7, UR10, RZ ;  /* 0x0000000a07117c10 */ /* 0x000fe4000ff1e0ff */
[----:B------:R-:W-:Y:S02]  /*1090*/  LEA.HI.X R15, R15, UR17, R16, 0x2, P2 ;  /* 0x000000110f0f7c11 */ /* 0x000fe400090f1410 */
[----:B------:R-:W-:Y:S01]  /*10a0*/  LEA R16, P1, R17, UR18, 0x2 ;  /* 0x0000001211107c11 */ /* 0x000fe2000f8210ff */
[----:B------:R-:W4:Y:S01]  /*10b0*/  LDG.E R13, desc[UR12][R12.64] ;  /* 0x0000000c0c0d7981 */ /* 0x000f22000c1e1900 */
[----:B------:R-:W-:-:S03]  /*10c0*/  IADD3.X R24, PT, PT, R5, UR9, RZ, P0, !PT ;  /* 0x0000000905187c10 */ /* 0x000fc600087fe4ff */
[----:B------:R-:W5:Y:S01]  /*10d0*/  LDG.E R14, desc[UR12][R14.64] ;  /* 0x0000000c0e0e7981 */ /* 0x000f62000c1e1900 */
[----:B------:R-:W-:-:S06]  /*10e0*/  LEA.HI.X R17, R17, UR19, R24, 0x2, P1 ;  /* 0x0000001311117c11 */ /* 0x000fcc00088f1418 */
[----:B------:R-:W5:Y:S01]  /*10f0*/  LDG.E R17, desc[UR12][R16.64] ;  /* 0x0000000c10117981 */ /* 0x000f62000c1e1900 */
        /* <DEDUP_REMOVED lines=8> */
[----:B-1----:R-:W-:-:S04]  /*1180*/  FSEL R9, -R10, R10, !P1 ;  /* 0x0000000a0a097208 */ /* 0x002fc80004800100 */
[----:B------:R-:W-:-:S04]  /*1190*/  FSETP.GEU.AND P0, PT, R6, R9, PT ;  /* 0x000000090600720b */ /* 0x000fc80003f0e000 */
[----:B------:R-:W-:Y:S01]  /*11a0*/  FSEL R6, R9, R6, !P0 ;  /* 0x0000000609067208 */ /* 0x000fe20004000000 */
[----:B----4-:R-:W-:Y:S01]  /*11b0*/  FADD R10, -R8, R13 ;  /* 0x0000000d080a7221 */ /* 0x010fe20000000100 */
[----:B------:R-:W-:-:S04]  /*11c0*/  FSETP.GEU.AND P1, PT, R13, R8, PT ;  /* 0x000000080d00720b */ /* 0x000fc80003f2e000 */
[----:B------:R-:W-:-:S04]  /*11d0*/  FSEL R9, -R10, R10, !P1 ;  /* 0x0000000a0a097208 */ /* 0x000fc80004800100 */
[----:B------:R-:W-:Y:S01]  /*11e0*/  FSETP.GEU.AND P0, PT, R6, R9, PT ;  /* 0x000000090600720b */ /* 0x000fe20003f0e000 */
[----:B-----5:R-:W-:Y:S01]  /*11f0*/  FADD R8, -R14, R17 ;  /* 0x000000110e087221 */ /* 0x020fe20000000100 */
[----:B------:R-:W-:Y:S02]  /*1200*/  FSETP.GEU.AND P1, PT, R17, R14, PT ;  /* 0x0000000e1100720b */ /* 0x000fe40003f2e000 */
[----:B------:R-:W-:Y:S02]  /*1210*/  FSEL R6, R9, R6, !P0 ;  /* 0x0000000609067208 */ /* 0x000fe40004000000 */
[----:B------:R-:W-:-:S04]  /*1220*/  FSEL R11, -R8, R8, !P1 ;  /* 0x00000008080b7208 */ /* 0x000fc80004800100 */
[----:B------:R-:W-:-:S04]  /*1230*/  FSETP.GEU.AND P0, PT, R6, R11, PT ;  /* 0x0000000b0600720b */ /* 0x000fc80003f0e000 */
[----:B------:R-:W-:-:S09]  /*1240*/  FSEL R6, R11, R6, !P0 ;  /* 0x000000060b067208 */ /* 0x000fd20004000000 */
.L_x_35:
        /* <DEDUP_REMOVED lines=42> */
.L_x_36:
        /* <DEDUP_REMOVED lines=20> */
.L_x_34:
[----:B------:R-:W0:Y:S01]  /*1630*/  S2R R5, SR_TID.X ;  /* 0x0000000000057919 */ /* 0x000e220000002100 */
[----:B------:R-:W1:Y:S01]  /*1640*/  S2UR UR9, SR_CgaCtaId ;  /* 0x00000000000979c3 */ /* 0x000e620000008800 */
[----:B------:R-:W2:Y:S02]  /*1650*/  LDCU UR5, c[0x0][0x3a8] ;  /* 0x00007500ff0577ac */ /* 0x000ea40008000800 */
[----:B--2---:R-:W-:Y:S01]  /*1660*/  FSETP.GTU.AND P0, PT, R6, UR5, PT ;  /* 0x0000000506007c0b */ /* 0x004fe2000bf0c000 */
[----:B------:R-:W-:Y:S02]  /*1670*/  UMOV UR5, 0x400 ;  /* 0x0000040000057882 */ /* 0x000fe40000000000 */
[----:B-1----:R-:W-:-:S06]  /*1680*/  ULEA UR5, UR9, UR5, 0x18 ;  /* 0x0000000509057291 */ /* 0x002fcc000f8ec0ff */
[----:B0-----:R-:W-:-:S05]  /*1690*/  LEA R6, R5, UR5, 0x2 ;  /* 0x0000000505067c11 */ /* 0x001fca000f8e10ff */
[----:B------:R-:W0:Y:S02]  /*16a0*/  @!P0 LDS R5, [R6] ;  /* 0x0000000006058984 */ /* 0x000e240000000800 */
[----:B0-----:R-:W-:-:S05]  /*16b0*/  @!P0 VIADD R5, R5, 0x1 ;  /* 0x0000000105058836 */ /* 0x001fca0000000000 */
[----:B------:R0:W-:Y:S02]  /*16c0*/  @!P0 STS [R6], R5 ;  /* 0x0000000506008388 */ /* 0x0001e40000000800 */
.L_x_31:
[----:B------:R-:W-:Y:S05]  /*16d0*/  BSYNC.RECONVERGENT B0 ;  /* 0x0000000000007941 */ /* 0x000fea0003800200 */
.L_x_30:
[----:B------:R-:W1:Y:S01]  /*16e0*/  LDCU UR5, c[0x0][0x39c] ;  /* 0x00007380ff0577ac */ /* 0x000e620008000800 */
[----:B------:R-:W-:-:S04]  /*16f0*/  UIADD3 UR4, UPT, UPT, UR4, 0x1, URZ ;  /* 0x0000000104047890 */ /* 0x000fc8000fffe0ff */
[----:B-1----:R-:W-:-:S09]  /*1700*/  UISETP.NE.AND UP0, UPT, UR4, UR5, UPT ;  /* 0x000000050400728c */ /* 0x002fd2000bf05270 */
[----:B------:R-:W-:Y:S05]  /*1710*/  BRA.U !UP0, `(.L_x_28) ;  /* 0x0000000108e47547 */ /* 0x000fea000b800000 */
[----:B------:R-:W-:Y:S05]  /*1720*/  BRA `(.L_x_37) ;  /* 0xffffffe800ec7947 */ /* 0x000fea000383ffff */
.L_x_29:
        /* <DEDUP_REMOVED lines=10> */
[----:B------:R-:W0:Y:S01]  /*17d0*/  LDCU UR8, c[0x0][0x3a8] ;  /* 0x00007500ff0877ac */ /* 0x000e220008000800 */
[----:B------:R-:W-:Y:S01]  /*17e0*/  ULOP3.LUT UR4, UR6, 0x7ffffffc, URZ, 0xc0, !UPT ;  /* 0x7ffffffc06047892 */ /* 0x000fe2000f8ec0ff */
[----:B------:R-:W-:-:S11]  /*17f0*/  UMOV UR5, URZ ;  /* 0x000000ff00057c82 */ /* 0x000fd60008000000 */
.L_x_39:
[----:B------:R-:W-:Y:S01]  /*1800*/  ISETP.LT.AND P0, PT, R3, UR5, PT ;  /* 0x0000000503007c0c */ /* 0x000fe2000bf01270 */
[----:B------:R-:W-:-:S03]  /*1810*/  UIADD3 UR6, UPT, UPT, UR5, 0x1, URZ ;  /* 0x0000000105067890 */ /* 0x000fc6000fffe0ff */
[----:B------:R-:W-:-:S04]  /*1820*/  ISETP.LE.AND P0, PT, R2, UR5, !P0 ;  /* 0x0000000502007c0c */ /* 0x000fc8000c703270 */
[----:B0-----:R-:W-:Y:S02]  /*1830*/  FSETP.GTU.OR P1, PT, RZ, UR8, P0 ;  /* 0x00000008ff007c0b */ /* 0x001fe4000872c400 */
[----:B------:R-:W-:-:S04]  /*1840*/  ISETP.LE.AND P0, PT, R3, UR5, PT ;  /* 0x0000000503007c0c */ /* 0x000fc8000bf03270 */
[----:B------:R-:W-:Y:S01]  /*1850*/  ISETP.LE.AND P0, PT, R2, UR6, !P0 ;  /* 0x0000000602007c0c */ /* 0x000fe2000c703270 */
[----:B------:R-:W-:-:S03]  /*1860*/  UIADD3 UR6, UPT, UPT, UR5, 0x2, URZ ;  /* 0x0000000205067890 */ /* 0x000fc6000fffe0ff */
[----:B------:R-:W-:-:S03]  /*1870*/  FSETP.GTU.OR P0, PT, RZ, UR8, P0 ;  /* 0x00000008ff007c0b */ /* 0x000fc6000870c400 */
[----:B------:R-:W0:Y:S02]  /*1880*/  @!P1 LDS R4, [R7] ;  /* 0x0000000007049984 */ /* 0x000e240000000800 */
[----:B0-----:R-:W-:-:S05]  /*1890*/  @!P1 VIADD R4, R4, 0x1 ;  /* 0x0000000104049836 */ /* 0x001fca0000000000 */
[----:B------:R-:W-:Y:S01]  /*18a0*/  @!P1 STS [R7], R4 ;  /* 0x0000000407009388 */ /* 0x000fe20000000800 */
[----:B------:R-:W-:-:S03]  /*18b0*/  ISETP.LT.AND P1, PT, R3, UR6, PT ;  /* 0x0000000603007c0c */ /* 0x000fc6000bf21270 */
[----:B------:R-:W0:Y:S01]  /*18c0*/  @!P0 LDS R5, [R7] ;  /* 0x0000000007058984 */ /* 0x000e220000000800 */
[----:B------:R-:W-:Y:S01]  /*18d0*/  ISETP.LE.AND P1, PT, R2, UR6, !P1 ;  /* 0x0000000602007c0c */ /* 0x000fe2000cf23270 */
[----:B------:R-:W-:Y:S02]  /*18e0*/  UIADD3 UR6, UPT, UPT, UR5, 0x3, URZ ;  /* 0x0000000305067890 */ /* 0x000fe4000fffe0ff */
[----:B------:R-:W-:Y:S01]  /*18f0*/  UIADD3 UR5, UPT, UPT, UR5, 0x4, URZ ;  /* 0x0000000405057890 */ /* 0x000fe2000fffe0ff */
[----:B------:R-:W-:-:S03]  /*1900*/  FSETP.GTU.OR P1, PT, RZ, UR8, P1 ;  /* 0x00000008ff007c0b */ /* 0x000fc60008f2c400 */
[----:B------:R-:W-:Y:S01]  /*1910*/  UISETP.NE.AND UP1, UPT, UR5, UR4, UPT ;  /* 0x000000040500728c */ /* 0x000fe2000bf25270 */
[----:B0-----:R-:W-:-:S05]  /*1920*/  @!P0 VIADD R5, R5, 0x1 ;  /* 0x0000000105058836 */ /* 0x001fca0000000000 */
[----:B------:R-:W-:Y:S01]  /*1930*/  @!P0 STS [R7], R5 ;  /* 0x0000000507008388 */ /* 0x000fe20000000800 */
[----:B------:R-:W-:-:S03]  /*1940*/  ISETP.LT.AND P0, PT, R3, UR6, PT ;  /* 0x0000000603007c0c */ /* 0x000fc6000bf01270 */
[----:B-1----:R-:W0:Y:S01]  /*1950*/  @!P1 LDS R6, [R7] ;  /* 0x0000000007069984 */ /* 0x002e220000000800 */
[----:B------:R-:W-:-:S04]  /*1960*/  ISETP.LE.AND P0, PT, R2, UR6, !P0 ;  /* 0x0000000602007c0c */ /* 0x000fc8000c703270 */
[----:B------:R-:W-:Y:S01]  /*1970*/  FSETP.GTU.OR P0, PT, RZ, UR8, P0 ;  /* 0x00000008ff007c0b */ /* 0x000fe2000870c400 */
[----:B0-----:R-:W-:-:S05]  /*1980*/  @!P1 VIADD R4, R6, 0x1 ;  /* 0x0000000106049836 */ /* 0x001fca0000000000 */
[----:B------:R-:W-:Y:S07]  /*1990*/  @!P1 STS [R7], R4 ;  /* 0x0000000407009388 */ /* 0x000fee0000000800 */
[----:B------:R-:W0:Y:S02]  /*19a0*/  @!P0 LDS R6, [R7] ;  /* 0x0000000007068984 */ /* 0x000e240000000800 */
[----:B0-----:R-:W-:-:S05]  /*19b0*/  @!P0 VIADD R6, R6, 0x1 ;  /* 0x0000000106068836 */ /* 0x001fca0000000000 */
[----:B------:R1:W-:Y:S01]  /*19c0*/  @!P0 STS [R7], R6 ;  /* 0x0000000607008388 */ /* 0x0003e20000000800 */
[----:B------:R-:W-:Y:S05]  /*19d0*/  BRA.U UP1, `(.L_x_39) ;  /* 0xfffffffd01887547 */ /* 0x000fea000b83ffff */
.L_x_38:
[----:B------:R-:W-:Y:S05]  /*19e0*/  BRA.U !UP0, `(.L_x_28) ;  /* 0x0000000108307547 */ /* 0x000fea000b800000 */
[----:B------:R-:W0:Y:S01]  /*19f0*/  LDCU UR6, c[0x0][0x3a8] ;  /* 0x00007500ff0677ac */ /* 0x000e220008000800 */
[----:B------:R-:W-:-:S05]  /*1a00*/  UMOV UR5, URZ ;  /* 0x000000ff00057c82 */ /* 0x000fca0008000000 */
.L_x_40:
[----:B------:R-:W-:Y:S01]  /*1a10*/  ISETP.LT.AND P0, PT, R3, UR4, PT ;  /* 0x0000000403007c0c */ /* 0x000fe2000bf01270 */
[----:B------:R-:W-:-:S03]  /*1a20*/  UIADD3 UR5, UPT, UPT, UR5, 0x1, URZ ;  /* 0x0000000105057890 */ /* 0x000fc6000fffe0ff */
[----:B------:R-:W-:Y:S01]  /*1a30*/  ISETP.LE.AND P0, PT, R2, UR4, !P0 ;  /* 0x0000000402007c0c */ /* 0x000fe2000c703270 */
[----:B------:R-:W-:Y:S02]  /*1a40*/  UISETP.NE.AND UP0, UPT, UR5, UR7, UPT ;  /* 0x000000070500728c */ /* 0x000fe4000bf05270 */
[----:B------:R-:W-:Y:S01]  /*1a50*/  UIADD3 UR4, UPT, UPT, UR4, 0x1, URZ ;  /* 0x0000000104047890 */ /* 0x000fe2000fffe0ff */
[----:B0-----:R-:W-:-:S13]  /*1a60*/  FSETP.GTU.OR P0, PT, RZ, UR6, P0 ;  /* 0x00000006ff007c0b */ /* 0x001fda000870c400 */
[----:B--2---:R-:W0:Y:S02]  /*1a70*/  @!P0 LDS R4, [R7] ;  /* 0x0000000007048984 */ /* 0x004e240000000800 */
[----:B0-----:R-:W-:-:S05]  /*1a80*/  @!P0 VIADD R4, R4, 0x1 ;  /* 0x0000000104048836 */ /* 0x001fca0000000000 */
[----:B------:R2:W-:Y:S01]  /*1a90*/  @!P0 STS [R7], R4 ;  /* 0x0000000407008388 */ /* 0x0005e20000000800 */
[----:B------:R-:W-:Y:S05]  /*1aa0*/  BRA.U UP0, `(.L_x_40) ;  /* 0xfffffffd00d87547 */ /* 0x000fea000b83ffff */
.L_x_28:
[----:B------:R-:W0:Y:S01]  /*1ab0*/  S2R R2, SR_TID.X ;  /* 0x0000000000027919 */ /* 0x000e220000002100 */
[----:B------:R-:W3:Y:S01]  /*1ac0*/  S2UR UR5, SR_CgaCtaId ;  /* 0x00000000000579c3 */ /* 0x000ee20000008800 */
[----:B------:R-:W-:-:S07]  /*1ad0*/  UMOV UR4, 0x400 ;  /* 0x0000040000047882 */ /* 0x000fce0000000000 */
[----:B------:R-:W-:Y:S01]  /*1ae0*/  BAR.SYNC.DEFER_BLOCKING 0x0 ;  /* 0x0000000000007b1d */ /* 0x000fe20000010000 */
[----:B---3--:R-:W-:-:S06]  /*1af0*/  ULEA UR4, UR5, UR4, 0x18 ;  /* 0x0000000405047291 */ /* 0x008fcc000f8ec0ff */
[----:B0-----:R-:W-:Y:S02]  /*1b00*/  LEA R5, R2, UR4, 0x2 ;  /* 0x0000000402057c11 */ /* 0x001fe4000f8e10ff */
[----:B------:R-:W0:Y:S04]  /*1b10*/  LDC.64 R2, c[0x0][0x390] ;  /* 0x0000e400ff027b82 */ /* 0x000e280000000a00 */
[----:B------:R-:W3:Y:S01]  /*1b20*/  LDS R5, [R5] ;  /* 0x0000000005057984 */ /* 0x000ee20000000800 */
[----:B0-----:R-:W-:-:S05]  /*1b30*/  IMAD.WIDE.U32 R2, R0, 0x4, R2 ;  /* 0x0000000400027825 */ /* 0x001fca00078e0002 */
[----:B---3--:R-:W-:Y:S01]  /*1b40*/  STG.E desc[UR12][R2.64], R5 ;  /* 0x0000000502007986 */ /* 0x008fe2000c10190c */
[----:B------:R-:W-:Y:S05]  /*1b50*/  EXIT ;  /* 0x000000000000794d */ /* 0x000fea0003800000 */
.L_x_41:
        /* <DEDUP_REMOVED lines=10> */
.L_x_115:


//--------------------- .text._Z9kernelKNNPKfS0_PiPfiiiii --------------------------
	.section	.text._Z9kernelKNNPKfS0_PiPfiiiii,"ax",@progbits
	.align	128
        .global         _Z9kernelKNNPKfS0_PiPfiiiii
        .type           _Z9kernelKNNPKfS0_PiPfiiiii,@function
        .size           _Z9kernelKNNPKfS0_PiPfiiiii,(.L_x_116 - _Z9kernelKNNPKfS0_PiPfiiiii)
        .other          _Z9kernelKNNPKfS0_PiPfiiiii,@"STO_CUDA_ENTRY STV_DEFAULT"
_Z9kernelKNNPKfS0_PiPfiiiii:
.text._Z9kernelKNNPKfS0_PiPfiiiii:
[----:B------:R-:W0:Y:S01]  /*0000*/  LDC R1, c[0x0][0x37c] ;  /* 0x0000df00ff017b82 */ /* 0x000e220000000800 */
[----:B------:R-:W1:Y:S07]  /*0010*/  S2R R14, SR_TID.X ;  /* 0x00000000000e7919 */ /* 0x000e6e0000002100 */
[----:B------:R-:W2:Y:S01]  /*0020*/  S2UR UR4, SR_CTAID.X ;  /* 0x00000000000479c3 */ /* 0x000ea20000002500 */
[----:B------:R-:W2:Y:S01]  /*0030*/  LDCU UR6, c[0x0][0x360] ;  /* 0x00006c00ff0677ac */ /* 0x000ea20008000800 */
[----:B0-----:R-:W-:-:S02]  /*0040*/  VIADD R1, R1, 0xffffffb0 ;  /* 0xffffffb001017836 */ /* 0x001fc40000000000 */
[----:B------:R-:W-:Y:S01]  /*0050*/  IMAD.MOV.U32 R2, RZ, RZ, 0x7f800000 ;  /* 0x7f800000ff027424 */ /* 0x000fe200078e00ff */
[----:B------:R-:W0:Y:S01]  /*0060*/  LDCU UR21, c[0x0][0x3a8] ;  /* 0x00007500ff1577ac */ /* 0x000e220008000800 */
[----:B------:R-:W-:Y:S01]  /*0070*/  IMAD.MOV.U32 R3, RZ, RZ, 0x7f800000 ;  /* 0x7f800000ff037424 */ /* 0x000fe200078e00ff */
[C---:B------:R-:W-:Y:S01]  /*0080*/  R2UR UR5, R1.reuse ;  /* 0x00000000010572ca */ /* 0x040fe200000e0000 */
[----:B------:R3:W-:Y:S01]  /*0090*/  STL.64 [R1], RZ ;  /* 0x000000ff01007387 */ /* 0x0007e20000100a00 */
[----:B------:R-:W-:-:S03]  /*00a0*/  R2UR UR14, R1 ;  /* 0x00000000010e72ca */ /* 0x000fc600000e0000 */
[----:B------:R3:W-:Y:S04]  /*00b0*/  STL.64 [R1+0x28], R2 ;  /* 0x0000280201007387 */ /* 0x0007e80000100a00 */
[----:B------:R3:W-:Y:S04]  /*00c0*/  STL.64 [R1+0x30], R2 ;  /* 0x0000300201007387 */ /* 0x0007e80000100a00 */
[----:B------:R3:W-:Y:S01]  /*00d0*/  STL.64 [R1+0x38], R2 ;  /* 0x0000380201007387 */ /* 0x0007e20000100a00 */
[----:B------:R-:W-:Y:S02]  /*00e0*/  UIADD3 UR15, UPT, UPT, UR5, 0x20, URZ ;  /* 0x00000020050f7890 */ /* 0x000fe4000fffe0ff */
[----:B------:R-:W-:Y:S01]  /*00f0*/  UIADD3 UR20, UPT, UPT, UR5, 0x48, URZ ;  /* 0x0000004805147890 */ /* 0x000fe2000fffe0ff */
[----:B------:R3:W-:Y:S01]  /*0100*/  STL.64 [R1+0x40], R2 ;  /* 0x0000400201007387 */ /* 0x0007e20000100a00 */
[----:B--2---:R-:W-:-:S03]  /*0110*/  UIMAD UR6, UR6, UR4, URZ ;  /* 0x00000004060672a4 */ /* 0x004fc6000f8e02ff */
[----:B------:R3:W-:Y:S03]  /*0120*/  STL.64 [R1+0x48], R2 ;  /* 0x0000480201007387 */ /* 0x0007e60000100a00 */
[----:B-1----:R-:W-:Y:S01]  /*0130*/  VIADD R14, R14, UR6 ;  /* 0x000000060e0e7c36 */ /* 0x002fe20008000000 */
[----:B------:R3:W-:Y:S04]  /*0140*/  STL.64 [R1+0x8], RZ ;  /* 0x000008ff01007387 */ /* 0x0007e80000100a00 */
[----:B0-----:R-:W-:Y:S01]  /*0150*/  ISETP.GE.U32.AND P0, PT, R14, UR21, PT ;  /* 0x000000150e007c0c */ /* 0x001fe2000bf06070 */
[----:B------:R3:W-:Y:S04]  /*0160*/  STL.64 [R1+0x10], RZ ;  /* 0x000010ff01007387 */ /* 0x0007e80000100a00 */
[----:B------:R3:W-:Y:S04]  /*0170*/  STL.64 [R1+0x18], RZ ;  /* 0x000018ff01007387 */ /* 0x0007e80000100a00 */
[----:B------:R3:W-:Y:S04]  /*0180*/  STL.64 [R1+0x20], RZ ;  /* 0x000020ff01007387 */ /* 0x0007e80000100a00 */
[----:B------:R-:W-:Y:S05]  /*0190*/  @P0 EXIT ;  /* 0x000000000000094d */ /* 0x000fea0003800000 */
[----:B------:R-:W0:Y:S01]  /*01a0*/  LDCU UR4, c[0x0][0x3a4] ;  /* 0x00007480ff0477ac */ /* 0x000e220008000800 */
[----:B------:R-:W1:Y:S01]  /*01b0*/  LDCU.64 UR12, c[0x0][0x358] ;  /* 0x00006b00ff0c77ac */ /* 0x000e620008000a00 */
[----:B------:R-:W-:Y:S01]  /*01c0*/  UIADD3 UR5, UPT, UPT, UR5, 0x28, URZ ;  /* 0x0000002805057890 */ /* 0x000fe2000fffe0ff */
[----:B0-----:R-:W0:Y:S01]  /*01d0*/  I2F.U32.RP R0, UR4 ;  /* 0x0000000400007d06 */ /* 0x001e220008209000 */
[----:B------:R-:W-:Y:S01]  /*01e0*/  ISETP.NE.U32.AND P1, PT, RZ, UR4, PT ;  /* 0x00000004ff007c0c */ /* 0x000fe2000bf25070 */
[----:B------:R-:W-:-:S06]  /*01f0*/  UISETP.GE.AND UP0, UPT, UR4, 0x1, UPT ;  /* 0x000000010400788c */ /* 0x000fcc000bf06270 */
[----:B0-----:R-:W3:Y:S02]  /*0200*/  MUFU.RCP R0, R0 ;  /* 0x0000000000007308 */ /* 0x001ee40000001000 */
[----:B---3--:R-:W-:-:S06]  /*0210*/  VIADD R2, R0, 0xffffffe ;  /* 0x0ffffffe00027836 */ /* 0x008fcc0000000000 */
[----:B------:R0:W2:Y:S02]  /*0220*/  F2I.FTZ.U32.TRUNC.NTZ R3, R2 ;  /* 0x0000000200037305 */ /* 0x0000a4000021f000 */
[----:B0-----:R-:W-:Y:S02]  /*0230*/  IMAD.MOV.U32 R2, RZ, RZ, RZ ;  /* 0x000000ffff027224 */ /* 0x001fe400078e00ff */
[----:B--2---:R-:W-:-:S04]  /*0240*/  IMAD.MOV R5, RZ, RZ, -R3 ;  /* 0x000000ffff057224 */ /* 0x004fc800078e0a03 */
[----:B------:R-:W-:-:S04]  /*0250*/  IMAD R5, R5, UR4, RZ ;  /* 0x0000000405057c24 */ /* 0x000fc8000f8e02ff */
[----:B------:R-:W-:-:S06]  /*0260*/  IMAD.HI.U32 R3, R3, R5, R2 ;  /* 0x0000000503037227 */ /* 0x000fcc00078e0002 */
[----:B------:R-:W-:-:S04]  /*0270*/  IMAD.HI.U32 R3, R3, R14, RZ ;  /* 0x0000000e03037227 */ /* 0x000fc800078e00ff */
[----:B------:R-:W-:-:S04]  /*0280*/  IMAD.MOV R3, RZ, RZ, -R3 ;  /* 0x000000ffff037224 */ /* 0x000fc800078e0a03 */
[----:B------:R-:W-:-:S05]  /*0290*/  IMAD R5, R3, UR4, R14 ;  /* 0x0000000403057c24 */ /* 0x000fca000f8e020e */
[----:B------:R-:W-:-:S13]  /*02a0*/  ISETP.GE.U32.AND P0, PT, R5, UR4, PT ;  /* 0x0000000405007c0c */ /* 0x000fda000bf06070 */
[----:B------:R-:W-:-:S05]  /*02b0*/  @P0 VIADD R5, R5, -UR4 ;  /* 0x8000000405050c36 */ /* 0x000fca0008000000 */
[----:B------:R-:W-:-:S13]  /*02c0*/  ISETP.GE.U32.AND P0, PT, R5, UR4, PT ;  /* 0x0000000405007c0c */ /* 0x000fda000bf06070 */
[----:B------:R-:W-:Y:S01]  /*02d0*/  @P0 VIADD R5, R5, -UR4 ;  /* 0x8000000405050c36 */ /* 0x000fe20008000000 */
[----:B------:R-:W-:Y:S01]  /*02e0*/  @!P1 LOP3.LUT R5, RZ, UR4, RZ, 0x33, !PT ;  /* 0x00000004ff059c12 */ /* 0x000fe2000f8e33ff */
[----:B-1----:R-:W-:Y:S06]  /*02f0*/  BRA.U !UP0, `(.L_x_42) ;  /* 0x0000001d08887547 */ /* 0x002fec000b800000 */
[----:B------:R-:W0:Y:S01]  /*0300*/  LDCU UR7, c[0x0][0x3a0] ;  /* 0x00007400ff0777ac */ /* 0x000e220008000800 */
[----:B------:R-:W1:Y:S01]  /*0310*/  LDC R7, c[0x0][0x3ac] ;  /* 0x0000eb00ff077b82 */ /* 0x000e620000000800 */
[----:B------:R-:W2:Y:S01]  /*0320*/  LDCU UR4, c[0x0][0x3b0] ;  /* 0x00007600ff0477ac */ /* 0x000ea20008000800 */
[----:B0-----:R-:W-:Y:S01]  /*0330*/  UISETP.GE.AND UP0, UPT, UR7, 0x1, UPT ;  /* 0x000000010700788c */ /* 0x001fe2000bf06270 */
[C---:B--2---:R-:W-:Y:S02]  /*0340*/  VIADD R0, R5.reuse, -UR4 ;  /* 0x8000000405007c36 */ /* 0x044fe40008000000 */
[----:B------:R-:W-:Y:S01]  /*0350*/  VIADD R2, R5, UR4 ;  /* 0x0000000405027c36 */ /* 0x000fe20008000000 */
[C---:B-1----:R-:W-:Y:S01]  /*0360*/  LEA R4, R7.reuse, UR5, 0x2 ;  /* 0x0000000507047c11 */ /* 0x042fe2000f8e10ff */
[----:B------:R-:W-:-:S04]  /*0370*/  VIADD R3, R7, 0xffffffff ;  /* 0xffffffff07037836 */ /* 0x000fc80000000000 */
[----:B------:R-:W-:Y:S05]  /*0380*/  BRA.U !UP0, `(.L_x_43) ;  /* 0x00000019081c7547 */ /* 0x000fea000b800000 */
[----:B------:R-:W-:Y:S01]  /*0390*/  IMAD.IADD R5, R14, 0x1, -R5 ;  /* 0x000000010e057824 */ /* 0x000fe200078e0a05 */
[----:B------:R-:W-:Y:S01]  /*03a0*/  SHF.R.S32.HI R6, RZ, 0x1f, R14 ;  /* 0x0000001fff067819 */ /* 0x000fe2000001140e */
[----:B------:R-:W-:Y:S01]  /*03b0*/  IMAD.MOV.U32 R7, RZ, RZ, 0x7f800000 ;  /* 0x7f800000ff077424 */ /* 0x000fe200078e00ff */
[----:B------:R-:W-:Y:S01]  /*03c0*/  ULOP3.LUT UR7, UR7, 0x7ffffff8, URZ, 0xc0, !UPT ;  /* 0x7ffffff807077892 */ /* 0x000fe2000f8ec0ff */
[----:B------:R-:W-:Y:S01]  /*03d0*/  IMAD.MOV.U32 R9, RZ, RZ, RZ ;  /* 0x000000ffff097224 */ /* 0x000fe200078e00ff */
[----:B------:R-:W-:-:S12]  /*03e0*/  UIMAD UR8, UR21, 0x6, URZ ;  /* 0x00000006150878a4 */ /* 0x000fd8000f8e02ff */
.L_x_58:
[C---:B------:R-:W-:Y:S01]  /*03f0*/  ISETP.GT.AND P0, PT, R9.reuse, R2, PT ;  /* 0x000000020900720c */ /* 0x040fe20003f04270 */
[----:B------:R-:W-:Y:S01]  /*0400*/  BSSY.RECONVERGENT B0, `(.L_x_44) ;  /* 0x000017a000007945 */ /* 0x000fe20003800200 */
[----:B------:R-:W-:-:S13]  /*0410*/  ISETP.GE.AND P1, PT, R9, R0, PT ;  /* 0x000000000900720c */ /* 0x000fda0003f26270 */
[----:B0----5:R-:W-:Y:S05]  /*0420*/  @!P0 BRA P1, `(.L_x_45) ;  /* 0x0000001400dc8947 */ /* 0x021fea0000800000 */
[----:B------:R-:W0:Y:S01]  /*0430*/  LDCU UR4, c[0x0][0x3a0] ;  /* 0x00007400ff0477ac */ /* 0x000e220008000800 */
[----:B------:R-:W-:Y:S02]  /*0440*/  IMAD.IADD R8, R5, 0x1, R9 ;  /* 0x0000000105087824 */ /* 0x000fe400078e0209 */
        /* <DEDUP_REMOVED lines=8> */
[----:B------:R-:W-:Y:S01]  /*04d0*/  UIADD3 UR26, UPT, UPT, -UR7, URZ, URZ ;  /* 0x000000ff071a7290 */ /* 0x000fe2000fffe1ff */
[----:B------:R-:W2:Y:S01]  /*04e0*/  LDCU UR25, c[0x0][0x3a8] ;  /* 0x00007500ff1977ac */ /* 0x000ea20008000800 */
[----:B------:R-:W3:Y:S01]  /*04f0*/  LDCU UR29, c[0x0][0x3a8] ;  /* 0x00007500ff1d77ac */ /* 0x000ee20008000800 */
[----:B0-----:R-:W-:Y:S01]  /*0500*/  UIMAD UR24, UR11, 0x3, URZ ;  /* 0x000000030b1878a4 */ /* 0x001fe2000f8e02ff */
[----:B------:R-:W0:Y:S01]  /*0510*/  LDCU.128 UR16, c[0x0][0x380] ;  /* 0x00007000ff1077ac */ /* 0x000e220008000c00 */
[----:B-1----:R-:W-:Y:S02]  /*0520*/  USHF.L.U32 UR22, UR9, 0x2, URZ ;  /* 0x0000000209167899 */ /* 0x002fe400080006ff */
[----:B------:R-:W-:-:S02]  /*0530*/  UIMAD UR23, UR9, 0x5, URZ ;  /* 0x00000005091778a4 */ /* 0x000fc4000f8e02ff */
[----:B------:R-:W-:Y:S02]  /*0540*/  USHF.L.U32 UR11, UR11, 0x1, URZ ;  /* 0x000000010b0b7899 */ /* 0x000fe400080006ff */
[----:B------:R-:W-:Y:S01]  /*0550*/  UIMAD UR9, UR9, 0x7, URZ ;  /* 0x00000007090978a4 */ /* 0x000fe2000f8e02ff */
[----:B------:R-:W-:Y:S01]  /*0560*/  UMOV UR4, URZ ;  /* 0x000000ff00047c82 */ /* 0x000fe20008000000 */
[----:B--23--:R-:W-:-:S10]  /*0570*/  UMOV UR10, UR8 ;  /* 0x00000008000a7c82 */ /* 0x00cfd40008000000 */
.L_x_47:
[----:B------:R-:W-:Y:S02]  /*0580*/  USHF.R.S32.HI UR27, URZ, 0x1f, UR4 ;  /* 0x0000001fff1b7899 */ /* 0x000fe40008011404 */
[----:B------:R-:W-:Y:S02]  /*0590*/  IADD3 R13, P0, PT, R14, UR4, RZ ;  /* 0x000000040e0d7c10 */ /* 0x000fe4000ff1e0ff */
[----:B------:R-:W-:Y:S02]  /*05a0*/  IADD3 R11, P1, PT, R8, UR4, RZ ;  /* 0x00000004080b7c10 */ /* 0x000fe4000ff3e0ff */
[----:B------:R-:W-:Y:S02]  /*05b0*/  IADD3.X R20, PT, PT, R6, UR27, RZ, P0, !PT ;  /* 0x0000001b06147c10 */ /* 0x000fe400087fe4ff */
[----:B------:R-:W-:Y:S02]  /*05c0*/  IADD3.X R12, PT, PT, R10, UR27, RZ, P1, !PT ;  /* 0x0000001b0a0c7c10 */ /* 0x000fe40008ffe4ff */
[----:B0-----:R-:W-:-:S02]  /*05d0*/  LEA R18, P0, R13, UR16, 0x2 ;  /* 0x000000100d127c11 */ /* 0x001fc4000f8010ff */
[----:B------:R-:W-:Y:S02]  /*05e0*/  LEA R16, P1, R11, UR18, 0x2 ;  /* 0x000000120b107c11 */ /* 0x000fe4000f8210ff */
[----:B------:R-:W-:Y:S02]  /*05f0*/  LEA.HI.X R19, R13, UR17, R20, 0x2, P0 ;  /* 0x000000110d137c11 */ /* 0x000fe400080f1414 */
[----:B------:R-:W-:Y:S01]  /*0600*/  LEA.HI.X R17, R11, UR19, R12, 0x2, P1 ;  /* 0x000000130b117c11 */ /* 0x000fe200088f140c */
[----:B------:R-:W-:Y:S02]  /*0610*/  USHF.R.S32.HI UR27, URZ, 0x1f, UR25 ;  /* 0x0000001fff1b7899 */ /* 0x000fe40008011419 */
[----:B------:R-:W-:Y:S01]  /*0620*/  IADD3 R12, P0, PT, R14, UR25, RZ ;  /* 0x000000190e0c7c10 */ /* 0x000fe2000ff1e0ff */
[----:B------:R-:W2:Y:S04]  /*0630*/  LDG.E R25, desc[UR12][R18.64] ;  /* 0x0000000c12197981 */ /* 0x000ea8000c1e1900 */
[----:B------:R0:W2:Y:S01]  /*0640*/  LDG.E R24, desc[UR12][R16.64] ;  /* 0x0000000c10187981 */ /* 0x0000a2000c1e1900 */
[----:B------:R-:W-:-:S02]  /*0650*/  IADD3.X R13, PT, PT, R6, UR27, RZ, P0, !PT ;  /* 0x0000001b060d7c10 */ /* 0x000fc400087fe4ff */
[----:B------:R-:W-:Y:S02]  /*0660*/  LEA R26, P0, R12, UR16, 0x2 ;  /* 0x000000100c1a7c11 */ /* 0x000fe4000f8010ff */
[----:B------:R-:W-:Y:S02]  /*0670*/  IADD3 R11, P1, PT, R8, UR25, RZ ;  /* 0x00000019080b7c10 */ /* 0x000fe4000ff3e0ff */
[----:B------:R-:W-:Y:S02]  /*0680*/  LEA.HI.X R27, R12, UR17, R13, 0x2, P0 ;  /* 0x000000110c1b7c11 */ /* 0x000fe400080f140d */
[----:B------:R-:W-:Y:S02]  /*0690*/  IADD3.X R20, PT, PT, R10, UR27, RZ, P1, !PT ;  /* 0x0000001b0a147c10 */ /* 0x000fe40008ffe4ff */
[C---:B------:R-:W-:Y:S01]  /*06a0*/  LEA R12, P0, R11.reuse, UR18, 0x2 ;  /* 0x000000120b0c7c11 */ /* 0x040fe2000f8010ff */
[----:B------:R-:W3:Y:S03]  /*06b0*/  LDG.E R26, desc[UR12][R26.64] ;  /* 0x0000000c1a1a7981 */ /* 0x000ee6000c1e1900 */
[----:B------:R-:W-:-:S05]  /*06c0*/  LEA.HI.X R13, R11, UR19, R20, 0x2, P0 ;  /* 0x000000130b0d7c11 */ /* 0x000fca00080f1414 */
[----:B------:R1:W3:Y:S01]  /*06d0*/  LDG.E R15, desc[UR12][R12.64] ;  /* 0x0000000c0c0f7981 */ /* 0x0002e2000c1e1900 */
[----:B------:R-:W-:Y:S02]  /*06e0*/  USHF.R.S32.HI UR27, URZ, 0x1f, UR11 ;  /* 0x0000001fff1b7899 */ /* 0x000fe4000801140b */
[----:B0-----:R-:W-:Y:S02]  /*06f0*/  IADD3 R17, P0, PT, R14, UR11, RZ ;  /* 0x0000000b0e117c10 */ /* 0x001fe4000ff1e0ff */
[----:B------:R-:W-:Y:S02]  /*0700*/  IADD3 R11, P1, PT, R8, UR11, RZ ;  /* 0x0000000b080b7c10 */ /* 0x000fe4000ff3e0ff */
[----:B------:R-:W-:Y:S02]  /*0710*/  IADD3.X R20, PT, PT, R6, UR27, RZ, P0, !PT ;  /* 0x0000001b06147c10 */ /* 0x000fe400087fe4ff */
[C---:B------:R-:W-:Y:S02]  /*0720*/  LEA R18, P0, R17.reuse, UR16, 0x2 ;  /* 0x0000001011127c11 */ /* 0x040fe4000f8010ff */
[----:B------:R-:W-:Y:S01]  /*0730*/  IADD3.X R16, PT, PT, R10, UR27, RZ, P1, !PT ;  /* 0x0000001b0a107c10 */ /* 0x000fe20008ffe4ff */
[----:B------:R-:W-:Y:S01]  /*0740*/  USHF.R.S32.HI UR27, URZ, 0x1f, UR24 ;  /* 0x0000001fff1b7899 */ /* 0x000fe20008011418 */
[----:B------:R-:W-:-:S02]  /*0750*/  LEA.HI.X R19, R17, UR17, R20, 0x2, P0 ;  /* 0x0000001111137c11 */ /* 0x000fc400080f1414 */
[----:B-1----:R-:W-:Y:S01]  /*0760*/  IADD3 R13, P0, PT, R14, UR24, RZ ;  /* 0x000000180e0d7c10 */ /* 0x002fe2000ff1e0ff */
[----:B------:R-:W-:Y:S01]  /*0770*/  USHF.R.S32.HI UR28, URZ, 0x1f, UR22 ;  /* 0x0000001fff1c7899 */ /* 0x000fe20008011416 */
[----:B------:R-:W-:Y:S02]  /*0780*/  LEA R28, P1, R11, UR18, 0x2 ;  /* 0x000000120b1c7c11 */ /* 0x000fe4000f8210ff */
[----:B------:R-:W-:Y:S02]  /*0790*/  IADD3.X R32, PT, PT, R6, UR27, RZ, P0, !PT ;  /* 0x0000001b06207c10 */ /* 0x000fe400087fe4ff */
[----:B------:R-:W-:Y:S02]  /*07a0*/  LEA R12, P0, R13, UR16, 0x2 ;  /* 0x000000100d0c7c11 */ /* 0x000fe4000f8010ff */
[----:B------:R-:W-:Y:S02]  /*07b0*/  IADD3 R20, P2, PT, R14, UR22, RZ ;  /* 0x000000160e147c10 */ /* 0x000fe4000ff5e0ff */
[----:B------:R-:W-:-:S02]  /*07c0*/  LEA.HI.X R29, R11, UR19, R16, 0x2, P1 ;  /* 0x000000130b1d7c11 */ /* 0x000fc400088f1410 */
[----:B------:R0:W4:Y:S01]  /*07d0*/  LDG.E R11, desc[UR12][R18.64] ;  /* 0x0000000c120b7981 */ /* 0x000122000c1e1900 */
[----:B------:R-:W-:Y:S02]  /*07e0*/  IADD3 R17, P1, PT, R8, UR24, RZ ;  /* 0x0000001808117c10 */ /* 0x000fe4000ff3e0ff */
[----:B------:R-:W-:Y:S01]  /*07f0*/  LEA.HI.X R13, R13, UR17, R32, 0x2, P0 ;  /* 0x000000110d0d7c11 */ /* 0x000fe200080f1420 */
[----:B------:R-:W4:Y:S01]  /*0800*/  LDG.E R28, desc[UR12][R28.64] ;  /* 0x0000000c1c1c7981 */ /* 0x000f22000c1e1900 */
[----:B------:R-:W-:Y:S02]  /*0810*/  IADD3.X R22, PT, PT, R10, UR27, RZ, P1, !PT ;  /* 0x0000001b0a167c10 */ /* 0x000fe40008ffe4ff */
[----:B0-----:R-:W-:Y:S01]  /*0820*/  IADD3.X R19, PT, PT, R6, UR28, RZ, P2, !PT ;  /* 0x0000001c06137c10 */ /* 0x001fe200097fe4ff */
[----:B------:R0:W5:Y:S01]  /*0830*/  LDG.E R27, desc[UR12][R12.64] ;  /* 0x0000000c0c1b7981 */ /* 0x000162000c1e1900 */
[----:B------:R-:W-:Y:S02]  /*0840*/  LEA R18, P0, R20, UR16, 0x2 ;  /* 0x0000001014127c11 */ /* 0x000fe4000f8010ff */
[----:B------:R-:W-:-:S02]  /*0850*/  LEA R16, P1, R17, UR18, 0x2 ;  /* 0x0000001211107c11 */ /* 0x000fc4000f8210ff */
[----:B------:R-:W-:Y:S02]  /*0860*/  LEA.HI.X R19, R20, UR17, R19, 0x2, P0 ;  /* 0x0000001114137c11 */ /* 0x000fe400080f1413 */
[----:B------:R-:W-:Y:S01]  /*0870*/  IADD3 R21, P0, PT, R8, UR22, RZ ;  /* 0x0000001608157c10 */ /* 0x000fe2000ff1e0ff */
[----:B------:R-:W-:Y:S01]  /*0880*/  USHF.R.S32.HI UR27, URZ, 0x1f, UR23 ;  /* 0x0000001fff1b7899 */ /* 0x000fe20008011417 */
[----:B------:R-:W-:Y:S01]  /*0890*/  LEA.HI.X R17, R17, UR19, R22, 0x2, P1 ;  /* 0x0000001311117c11 */ /* 0x000fe200088f1416 */
[----:B------:R1:W5:Y:S01]  /*08a0*/  LDG.E R29, desc[UR12][R18.64] ;  /* 0x0000000c121d7981 */ /* 0x000362000c1e1900 */
[----:B------:R-:W-:Y:S02]  /*08b0*/  IADD3.X R22, PT, PT, R10, UR28, RZ, P0, !PT ;  /* 0x0000001c0a167c10 */ /* 0x000fe400087fe4ff */
[----:B------:R-:W-:Y:S01]  /*08c0*/  LEA R20, P0, R21, UR18, 0x2 ;  /* 0x0000001215147c11 */ /* 0x000fe2000f8010ff */
[----:B------:R-:W5:Y:S01]  /*08d0*/  LDG.E R16, desc[UR12][R16.64] ;  /* 0x0000000c10107981 */ /* 0x000f62000c1e1900 */
[----:B------:R-:W-:-:S02]  /*08e0*/  IADD3 R23, P1, PT, R14, UR23, RZ ;  /* 0x000000170e177c10 */ /* 0x000fc4000ff3e0ff */
[----:B------:R-:W-:Y:S02]  /*08f0*/  LEA.HI.X R21, R21, UR19, R22, 0x2, P0 ;  /* 0x0000001315157c11 */ /* 0x000fe400080f1416 */
[----:B------:R-:W-:Y:S02]  /*0900*/  IADD3.X R32, PT, PT, R6, UR27, RZ, P1, !PT ;  /* 0x0000001b06207c10 */ /* 0x000fe40008ffe4ff */
[C---:B------:R-:W-:Y:S01]  /*0910*/  LEA R22, P0, R23.reuse, UR16, 0x2 ;  /* 0x0000001017167c11 */ /* 0x040fe2000f8010ff */
[----:B------:R-:W5:Y:S03]  /*0920*/  LDG.E R20, desc[UR12][R20.64] ;  /* 0x0000000c14147981 */ /* 0x000f66000c1e1900 */
[----:B------:R-:W-:Y:S02]  /*0930*/  LEA.HI.X R23, R23, UR17, R32, 0x2, P0 ;  /* 0x0000001117177c11 */ /* 0x000fe400080f1420 */
[----:B0-----:R-:W-:-:S02]  /*0940*/  IADD3 R13, P0, PT, R8, UR23, RZ ;  /* 0x00000017080d7c10 */ /* 0x001fc4000ff1e0ff */
[----:B-1----:R-:W-:Y:S01]  /*0950*/  IADD3 R19, P1, PT, R14, UR10, RZ ;  /* 0x0000000a0e137c10 */ /* 0x002fe2000ff3e0ff */
[----:B------:R-:W5:Y:S01]  /*0960*/  LDG.E R22, desc[UR12][R22.64] ;  /* 0x0000000c16167981 */ /* 0x000f62000c1e1900 */
[----:B------:R-:W-:Y:S02]  /*0970*/  IADD3.X R18, PT, PT, R10, UR27, RZ, P0, !PT ;  /* 0x0000001b0a127c10 */ /* 0x000fe400087fe4ff */
[----:B------:R-:W-:Y:S01]  /*0980*/  LEA R12, P0, R13, UR18, 0x2 ;  /* 0x000000120d0c7c11 */ /* 0x000fe2000f8010ff */
[----:B------:R-:W-:-:S03]  /*0990*/  USHF.R.S32.HI UR27, URZ, 0x1f, UR10 ;  /* 0x0000001fff1b7899 */ /* 0x000fc6000801140a */
[----:B------:R-:W-:-:S03]  /*09a0*/  LEA.HI.X R13, R13, UR19, R18, 0x2, P0 ;  /* 0x000000130d0d7c11 */ /* 0x000fc600080f1412 */
[----:B------:R-:W-:Y:S02]  /*09b0*/  IADD3.X R32, PT, PT, R6, UR27, RZ, P1, !PT ;  /* 0x0000001b06207c10 */ /* 0x000fe40008ffe4ff */
[C---:B------:R-:W-:Y:S01]  /*09c0*/  LEA R18, P1, R19.reuse, UR16, 0x2 ;  /* 0x0000001013127c11 */ /* 0x040fe2000f8210ff */
[----:B------:R0:W5:Y:S03]  /*09d0*/  LDG.E R17, desc[UR12][R12.64] ;  /* 0x0000000c0c117981 */ /* 0x000166000c1e1900 */
[----:B------:R-:W-:-:S05]  /*09e0*/  LEA.HI.X R19, R19, UR17, R32, 0x2, P1 ;  /* 0x0000001113137c11 */ /* 0x000fca00088f1420 */
[----:B------:R1:W5:Y:S01]  /*09f0*/  LDG.E R21, desc[UR12][R18.64] ;  /* 0x0000000c12157981 */ /* 0x000362000c1e1900 */
[----:B0-----:R-:W-:Y:S02]  /*0a00*/  IADD3 R13, P1, PT, R8, UR10, RZ ;  /* 0x0000000a080d7c10 */ /* 0x001fe4000ff3e0ff */
[----:B--2---:R-:W-:Y:S01]  /*0a10*/  FSETP.GEU.AND P0, PT, R24, R25, PT ;  /* 0x000000191800720b */ /* 0x004fe20003f0e000 */
[----:B------:R-:W-:-:S05]  /*0a20*/  FADD R24, -R25, R24 ;  /* 0x0000001819187221 */ /* 0x000fca0000000100 */
[----:B------:R-:W-:-:S04]  /*0a30*/  FSEL R23, -R24, R24, !P0 ;  /* 0x0000001818177208 */ /* 0x000fc80004000100 */
[----:B------:R-:W-:Y:S02]  /*0a40*/  FSETP.GEU.AND P0, PT, R30, R23, PT ;  /* 0x000000171e00720b */ /* 0x000fe40003f0e000 */
[----:B------:R-:W-:Y:S02]  /*0a50*/  IADD3.X R24, PT, PT, R10, UR27, RZ, P1, !PT ;  /* 0x0000001b0a187c10 */ /* 0x000fe40008ffe4ff */
[----:B------:R-:W-:Y:S01]  /*0a60*/  FSEL R30, R23, R30, !P0 ;  /* 0x0000001e171e7208 */ /* 0x000fe20004000000 */
[----:B------:R-:W-:Y:S01]  /*0a70*/  USHF.R.S32.HI UR27, URZ, 0x1f, UR9 ;  /* 0x0000001fff1b7899 */ /* 0x000fe20008011409 */
[C---:B------:R-:W-:Y:S02]  /*0a80*/  LEA R12, P0, R13.reuse, UR18, 0x2 ;  /* 0x000000120d0c7c11 */ /* 0x040fe4000f8010ff */
[----:B------:R-:W-:Y:S02]  /*0a90*/  IADD3 R23, P1, PT, R14, UR9, RZ ;  /* 0x000000090e177c10 */ /* 0x000fe4000ff3e0ff */
[----:B------:R-:W-:-:S02]  /*0aa0*/  LEA.HI.X R13, R13, UR19, R24, 0x2, P0 ;  /* 0x000000130d0d7c11 */ /* 0x000fc400080f1418 */
[----:B---3--:R-:W-:Y:S01]  /*0ab0*/  FSETP.GEU.AND P0, PT, R15, R26, PT ;  /* 0x0000001a0f00720b */ /* 0x008fe20003f0e000 */
[----:B------:R-:W-:Y:S01]  /*0ac0*/  FADD R15, -R26, R15 ;  /* 0x0000000f1a0f7221 */ /* 0x000fe20000000100 */
[----:B------:R-:W-:Y:S01]  /*0ad0*/  IADD3.X R26, PT, PT, R6, UR27, RZ, P1, !PT ;  /* 0x0000001b061a7c10 */ /* 0x000fe20008ffe4ff */
[----:B------:R0:W2:Y:S01]  /*0ae0*/  LDG.E R24, desc[UR12][R12.64] ;  /* 0x0000000c0c187981 */ /* 0x0000a2000c1e1900 */
[----:B-1----:R-:W-:-:S04]  /*0af0*/  LEA R18, P1, R23, UR16, 0x2 ;  /* 0x0000001017127c11 */ /* 0x002fc8000f8210ff */
[----:B------:R-:W-:Y:S02]  /*0b00*/  LEA.HI.X R19, R23, UR17, R26, 0x2, P1 ;  /* 0x0000001117137c11 */ /* 0x000fe400088f141a */
[----:B------:R-:W-:-:S03]  /*0b10*/  IADD3 R23, P2, PT, R8, UR9, RZ ;  /* 0x0000000908177c10 */ /* 0x000fc6000ff5e0ff */
[----:B------:R-:W3:Y:S01]  /*0b20*/  LDG.E R18, desc[UR12][R18.64] ;  /* 0x0000000c12127981 */ /* 0x000ee2000c1e1900 */
[----:B------:R-:W-:Y:S02]  /*0b30*/  IADD3.X R26, PT, PT, R10, UR27, RZ, P2, !PT ;  /* 0x0000001b0a1a7c10 */ /* 0x000fe400097fe4ff */
[----:B0-----:R-:W-:-:S04]  /*0b40*/  LEA R12, P2, R23, UR18, 0x2 ;  /* 0x00000012170c7c11 */ /* 0x001fc8000f8410ff */
[----:B------:R-:W-:-:S06]  /*0b50*/  LEA.HI.X R13, R23, UR19, R26, 0x2, P2 ;  /* 0x00000013170d7c11 */ /* 0x000fcc00090f141a */
[----:B------:R0:W3:Y:S01]  /*0b60*/  LDG.E R13, desc[UR12][R12.64] ;  /* 0x0000000c0c0d7981 */ /* 0x0000e2000c1e1900 */
[----:B------:R-:W-:Y:S02]  /*0b70*/  FSEL R15, -R15, R15, !P0 ;  /* 0x0000000f0f0f7208 */ /* 0x000fe40004000100 */
[----:B----4-:R-:W-:Y:S01]  /*0b80*/  FSETP.GEU.AND P1, PT, R28, R11, PT ;  /* 0x0000000b1c00720b */ /* 0x010fe20003f2e000 */
[----:B------:R-:W-:Y:S01]  /*0b90*/  FADD R11, -R11, R28 ;  /* 0x0000001c0b0b7221 */ /* 0x000fe20000000100 */
[----:B------:R-:W-:-:S04]  /*0ba0*/  FSETP.GEU.AND P0, PT, R30, R15, PT ;  /* 0x0000000f1e00720b */ /* 0x000fc80003f0e000 */
[----:B------:R-:W-:Y:S02]  /*0bb0*/  FSEL R15, R15, R30, !P0 ;  /* 0x0000001e0f0f7208 */ /* 0x000fe40004000000 */
[----:B------:R-:W-:-:S04]  /*0bc0*/  FSEL R26, -R11, R11, !P1 ;  /* 0x0000000b0b1a7208 */ /* 0x000fc80004800100 */
[----:B------:R-:W-:-:S04]  /*0bd0*/  FSETP.GEU.AND P0, PT, R15, R26, PT ;  /* 0x0000001a0f00720b */ /* 0x000fc80003f0e000 */
[----:B------:R-:W-:Y:S01]  /*0be0*/  FSEL R15, R26, R15, !P0 ;  /* 0x0000000f1a0f7208 */ /* 0x000fe20004000000 */
[----:B-----5:R-:W-:Y:S01]  /*0bf0*/  FADD R11, -R27, R16 ;  /* 0x000000101b0b7221 */ /* 0x020fe20000000100 */
[----:B------:R-:W-:-:S04]  /*0c00*/  FSETP.GEU.AND P1, PT, R16, R27, PT ;  /* 0x0000001b1000720b */ /* 0x000fc80003f2e000 */
[----:B------:R-:W-:Y:S01]  /*0c10*/  FSEL R16, -R11, R11, !P1 ;  /* 0x0000000b0b107208 */ /* 0x000fe20004800100 */
[----:B------:R-:W-:-:S03]  /*0c20*/  FADD R11, -R29, R20 ;  /* 0x000000141d0b7221 */ /* 0x000fc60000000100 */
[----:B------:R-:W-:Y:S02]  /*0c30*/  FSETP.GEU.AND P0, PT, R15, R16, PT ;  /* 0x000000100f00720b */ /* 0x000fe40003f0e000 */
[----:B------:R-:W-:Y:S02]  /*0c40*/  FSETP.GEU.AND P1, PT, R20, R29, PT ;  /* 0x0000001d1400720b */ /* 0x000fe40003f2e000 */
[----:B------:R-:W-:Y:S02]  /*0c50*/  FSEL R15, R16, R15, !P0 ;  /* 0x0000000f100f7208 */ /* 0x000fe40004000000 */
[----:B0-----:R-:W-:-:S04]  /*0c60*/  FSEL R12, -R11, R11, !P1 ;  /* 0x0000000b0b0c7208 */ /* 0x001fc80004800100 */
[----:B------:R-:W-:-:S04]  /*0c70*/  FSETP.GEU.AND P0, PT, R15, R12, PT ;  /* 0x0000000c0f00720b */ /* 0x000fc80003f0e000 */
[----:B------:R-:W-:Y:S01]  /*0c80*/  FSEL R12, R12, R15, !P0 ;  /* 0x0000000f0c0c7208 */ /* 0x000fe20004000000 */
[----:B------:R-:W-:Y:S01]  /*0c90*/  FADD R11, -R22, R17 ;  /* 0x00000011160b7221 */ /* 0x000fe20000000100 */
[----:B------:R-:W-:-:S04]  /*0ca0*/  FSETP.GEU.AND P1, PT, R17, R22, PT ;  /* 0x000000161100720b */ /* 0x000fc80003f2e000 */
[----:B------:R-:W-:-:S04]  /*0cb0*/  FSEL R11, -R11, R11, !P1 ;  /* 0x0000000b0b0b7208 */ /* 0x000fc80004800100 */
[----:B------:R-:W-:Y:S01]  /*0cc0*/  FSETP.GEU.AND P0, PT, R12, R11, PT ;  /* 0x0000000b0c00720b */ /* 0x000fe20003f0e000 */
[----:B------:R-:W-:-:S03]  /*0cd0*/  UIADD3 UR26, UPT, UPT, UR26, 0x8, URZ ;  /* 0x000000081a1a7890 */ /* 0x000fc6000fffe0ff */
[----:B------:R-:W-:Y:S01]  /*0ce0*/  FSEL R11, R11, R12, !P0 ;  /* 0x0000000c0b0b7208 */ /* 0x000fe20004000000 */
        /* <DEDUP_REMOVED lines=19> */
[----:B------:R-:W-:Y:S08]  /*0e20*/  BRA.U UP0, `(.L_x_47) ;  /* 0xfffffff500d47547 */ /* 0x000ff0000b83ffff */
[----:B------:R-:W-:-:S05]  /*0e30*/  UMOV UR4, UR7 ;  /* 0x0000000700047c82 */ /* 0x000fca0008000000 */
.L_x_46:
[----:B------:R-:W0:Y:S02]  /*0e40*/  LDCU UR9, c[0x0][0x3a0] ;  /* 0x00007400ff0977ac */ /* 0x000e240008000800 */
[----:B0-----:R-:W-:-:S04]  /*0e50*/  ULOP3.LUT UR10, UR9, 0x7, URZ, 0xc0, !UPT ;  /* 0x00000007090a7892 */ /* 0x001fc8000f8ec0ff */
[----:B------:R-:W-:-:S09]  /*0e60*/  UISETP.NE.AND UP0, UPT, UR10, URZ, UPT ;  /* 0x000000ff0a00728c */ /* 0x000fd2000bf05270 */
[----:B------:R-:W-:Y:S05]  /*0e70*/  BRA.U !UP0, `(.L_x_48) ;  /* 0x0000000908287547 */ /* 0x000fea000b800000 */
[----:B------:R-:W-:Y:S02]  /*0e80*/  ULOP3.LUT UR11, UR9, 0x3, URZ, 0xc0, !UPT ;  /* 0x00000003090b7892 */ /* 0x000fe4000f8ec0ff */
[----:B------:R-:W-:Y:S02]  /*0e90*/  UIADD3 UR9, UPT, UPT, UR10, -0x1, URZ ;  /* 0xffffffff0a097890 */ /* 0x000fe4000fffe0ff */
        /* <DEDUP_REMOVED lines=17> */
[----:B------:R-:W-:Y:S02]  /*0fb0*/  LEA.HI.X R21, R11, UR19, R12, 0x2, P1 ;  /* 0x000000130b157c11 */ /* 0x000fe400088f140c */
        /* <DEDUP_REMOVED lines=8> */
[C---:B------:R-:W-:Y:S02]  /*1040*/  LEA R12, P1, R11.reuse, UR18, 0x2 ;  /* 0x000000120b0c7c11 */ /* 0x040fe4000f8210ff */
[----:B------:R-:W-:Y:S02]  /*1050*/  IADD3 R15, P0, PT, R14, UR9, RZ ;  /* 0x000000090e0f7c10 */ /* 0x000fe4000ff1e0ff */
[----:B------:R-:W-:Y:S02]  /*1060*/  LEA.HI.X R13, R11, UR19, R16, 0x2, P1 ;  /* 0x000000130b0d7c11 */ /* 0x000fe400088f1410 */
[----:B------:R-:W-:Y:S01]  /*1070*/  IADD3.X R24, PT, PT, R6, UR22, RZ, P0, !PT ;  /* 0x0000001606187c10 */ /* 0x000fe200087fe4ff */
[----:B------:R-:W-:Y:S01]  /*1080*/  UIADD3 UR10, UPT, UPT, UR9, UR10, URZ ;  /* 0x0000000a090a7290 */ /* 0x000fe2000fffe0ff */
[C---:B------:R-:W-:Y:S01]  /*1090*/  LEA R16, P0, R15.reuse, UR16, 0x2 ;  /* 0x000000100f107c11 */ /* 0x040fe2000f8010ff */
[----:B------:R0:W2:Y:S03]  /*10a0*/  LDG.E R11, desc[UR12][R22.64] ;  /* 0x0000000c160b7981 */ /* 0x0000a6000c1e1900 */
[----:B------:R-:W-:Y:S01]  /*10b0*/  LEA.HI.X R17, R15, UR17, R24, 0x2, P0 ;  /* 0x000000110f117c11 */ /* 0x000fe200080f1418 */
[----:B------:R-:W3:Y:S01]  /*10c0*/  LDG.E R12, desc[UR12][R12.64] ;  /* 0x0000000c0c0c7981 */ /* 0x000ee2000c1e1900 */
[----:B------:R-:W-:Y:S01]  /*10d0*/  IADD3 R25, P0, PT, R8, UR9, RZ ;  /* 0x0000000908197c10 */ /* 0x000fe2000ff1e0ff */
[----:B------:R-:W-:-:S02]  /*10e0*/  USHF.R.S32.HI UR9, URZ, 0x1f, UR10 ;  /* 0x0000001fff097899 */ /* 0x000fc4000801140a */
[----:B------:R-:W-:Y:S01]  /*10f0*/  IADD3 R26, P1, PT, R14, UR10, RZ ;  /* 0x0000000a0e1a7c10 */ /* 0x000fe2000ff3e0ff */
[----:B------:R1:W3:Y:S01]  /*1100*/  LDG.E R15, desc[UR12][R18.64] ;  /* 0x0000000c120f7981 */ /* 0x0002e2000c1e1900 */
[----:B------:R-:W-:Y:S02]  /*1110*/  IADD3.X R28, PT, PT, R10, UR22, RZ, P0, !PT ;  /* 0x000000160a1c7c10 */ /* 0x000fe400087fe4ff */
[C---:B------:R-:W-:Y:S01]  /*1120*/  LEA R24, P0, R25.reuse, UR18, 0x2 ;  /* 0x0000001219187c11 */ /* 0x040fe2000f8010ff */
[----:B------:R-:W4:Y:S01]  /*1130*/  LDG.E R16, desc[UR12][R16.64] ;  /* 0x0000000c10107981 */ /* 0x000f22000c1e1900 */
[----:B0-----:R-:W-:Y:S02]  /*1140*/  LEA R22, P2, R26, UR16, 0x2 ;  /* 0x000000101a167c11 */ /* 0x001fe4000f8410ff */
[----:B------:R-:W-:Y:S02]  /*1150*/  IADD3.X R23, PT, PT, R6, UR9, RZ, P1, !PT ;  /* 0x0000000906177c10 */ /* 0x000fe40008ffe4ff */
[----:B------:R-:W-:-:S02]  /*1160*/  LEA.HI.X R25, R25, UR19, R28, 0x2, P0 ;  /* 0x0000001319197c11 */ /* 0x000fc400080f141c */
[----:B------:R-:W-:Y:S02]  /*1170*/  IADD3 R21, P0, PT, R8, UR10, RZ ;  /* 0x0000000a08157c10 */ /* 0x000fe4000ff1e0ff */
[----:B------:R-:W-:Y:S02]  /*1180*/  LEA.HI.X R23, R26, UR17, R23, 0x2, P2 ;  /* 0x000000111a177c11 */ /* 0x000fe400090f1417 */
[----:B-1----:R-:W-:Y:S01]  /*1190*/  LEA R18, P1, R21, UR18, 0x2 ;  /* 0x0000001215127c11 */ /* 0x002fe2000f8210ff */
        /* <DEDUP_REMOVED lines=8> */
[----:B------:R-:W-:Y:S01]  /*1220*/  FSEL R13, -R13, R13, !P0 ;  /* 0x0000000d0d0d7208 */ /* 0x000fe20004000100 */
[----:B---3--:R-:W-:-:S03]  /*1230*/  FADD R11, -R15, R12 ;  /* 0x0000000c0f0b7221 */ /* 0x008fc60000000100 */
[----:B------:R-:W-:Y:S02]  /*1240*/  FSETP.GEU.AND P0, PT, R30, R13, PT ;  /* 0x0000000d1e00720b */ /* 0x000fe40003f0e000 */
[----:B------:R-:W-:Y:S02]  /*1250*/  FSETP.GEU.AND P1, PT, R12, R15, PT ;  /* 0x0000000f0c00720b */ /* 0x000fe40003f2e000 */
[----:B------:R-:W-:Y:S02]  /*1260*/  FSEL R13, R13, R30, !P0 ;  /* 0x0000001e0d0d7208 */ /* 0x000fe40004000000 */
[----:B------:R-:W-:-:S04]  /*1270*/  FSEL R12, -R11, R11, !P1 ;  /* 0x0000000b0b0c7208 */ /* 0x000fc80004800100 */
[----:B------:R-:W-:Y:S01]  /*1280*/  FSETP.GEU.AND P0, PT, R13, R12, PT ;  /* 0x0000000c0d00720b */ /* 0x000fe20003f0e000 */
[----:B----4-:R-:W-:Y:S01]  /*1290*/  FADD R11, -R16, R25 ;  /* 0x00000019100b7221 */ /* 0x010fe20000000100 */
        /* <DEDUP_REMOVED lines=10> */
.L_x_49:
[----:B------:R-:W-:Y:S05]  /*1340*/  BRA.U !UP1, `(.L_x_48) ;  /* 0x0000000109f47547 */ /* 0x000fea000b800000 */
[----:B------:R-:W0:Y:S01]  /*1350*/  LDCU UR9, c[0x0][0x3a0] ;  /* 0x00007400ff0977ac */ /* 0x000e220008000800 */
[----:B------:R-:W-:Y:S02]  /*1360*/  UISETP.NE.AND UP0, UPT, UR11, 0x1, UPT ;  /* 0x000000010b00788c */ /* 0x000fe4000bf05270 */
[----:B0-----:R-:W-:-:S07]  /*1370*/  ULOP3.LUT UP1, URZ, UR9, 0x1, URZ, 0xc0, !UPT ;  /* 0x0000000109ff7892 */ /* 0x001fce000f82c0ff */
[----:B------:R-:W-:Y:S05]  /*1380*/  BRA.U !UP0, `(.L_x_50) ;  /* 0x0000000108947547 */ /* 0x000fea000b800000 */
        /* <DEDUP_REMOVED lines=37> */
.L_x_50:
[----:B------:R-:W-:Y:S05]  /*15e0*/  BRA.U !UP1, `(.L_x_48) ;  /* 0x00000001094c7547 */ /* 0x000fea000b800000 */
        /* <DEDUP_REMOVED lines=19> */
.L_x_48:
[----:B------:R-:W-:-:S13]  /*1720*/  FSETP.GTU.AND P0, PT, R30, R7, PT ;  /* 0x000000071e00720b */ /* 0x000fda0003f0c000 */
[----:B------:R-:W-:Y:S05]  /*1730*/  @P0 BRA `(.L_x_45) ;  /* 0x0000000400180947 */ /* 0x000fea0003800000 */
[----:B------:R-:W-:Y:S01]  /*1740*/  BSSY.RECONVERGENT B1, `(.L_x_51) ;  /* 0x0000009000017945 */ /* 0x000fe20003800200 */
[----:B------:R-:W-:-:S07]  /*1750*/  IMAD.MOV.U32 R10, RZ, RZ, RZ ;  /* 0x000000ffff0a7224 */ /* 0x000fce00078e00ff */
.L_x_52:
[----:B------:R-:W-:-:S05]  /*1760*/  LEA R11, R10, UR5, 0x2 ;  /* 0x000000050a0b7c11 */ /* 0x000fca000f8e10ff */
[----:B------:R-:W2:Y:S01]  /*1770*/  LDL R7, [R11] ;  /* 0x000000000b077983 */ /* 0x000ea20000100800 */
[----:B------:R-:W-:Y:S01]  /*1780*/  ISETP.GT.AND P0, PT, R3, R10, PT ;  /* 0x0000000a0300720c */ /* 0x000fe20003f04270 */
[----:B------:R-:W-:Y:S02]  /*1790*/  IMAD.MOV.U32 R8, RZ, RZ, R10 ;  /* 0x000000ffff087224 */ /* 0x000fe400078e000a */
[----:B------:R-:W-:Y:S01]  /*17a0*/  VIADD R10, R10, 0x1 ;  /* 0x000000010a0a7836 */ /* 0x000fe20000000000 */
[----:B--2---:R-:W-:-:S13]  /*17b0*/  FSETP.GT.AND P1, PT, R30, R7, PT ;  /* 0x000000071e00720b */ /* 0x004fda0003f24000 */
[----:B------:R-:W-:Y:S05]  /*17c0*/  @P0 BRA P1, `(.L_x_52) ;  /* 0xfffffffc00e40947 */ /* 0x000fea000083ffff */
[----:B------:R-:W-:Y:S05]  /*17d0*/  BSYNC.RECONVERGENT B1 ;  /* 0x0000000000017941 */ /* 0x000fea0003800200 */
.L_x_51:
[----:B------:R-:W-:Y:S04]  /*17e0*/  BSSY.RECONVERGENT B1, `(.L_x_53) ;  /* 0x0000037000017945 */ /* 0x000fe80003800200 */
[----:B------:R-:W-:Y:S05]  /*17f0*/  @!P0 BRA `(.L_x_54) ;  /* 0x0000000000d48947 */ /* 0x000fea0003800000 */
[----:B------:R-:W0:Y:S01]  /*1800*/  LDC R15, c[0x0][0x3ac] ;  /* 0x0000eb00ff0f7b82 */ /* 0x000e220000000800 */
[----:B------:R-:W-:Y:S01]  /*1810*/  IMAD.IADD R7, R3, 0x1, -R8 ;  /* 0x0000000103077824 */ /* 0x000fe200078e0a08 */
[----:B------:R-:W-:Y:S04]  /*1820*/  BSSY.RECONVERGENT B2, `(.L_x_55) ;  /* 0x000001b000027945 */ /* 0x000fe80003800200 */
[----:B------:R-:W-:Y:S01]  /*1830*/  LOP3.LUT P0, R12, R7, 0x3, RZ, 0xc0, !PT ;  /* 0x00000003070c7812 */ /* 0x000fe2000780c0ff */
[----:B------:R-:W-:Y:S02]  /*1840*/  IMAD.MOV.U32 R7, RZ, RZ, R3 ;  /* 0x000000ffff077224 */ /* 0x000fe400078e0003 */
[----:B0-----:R-:W-:-:S10]  /*1850*/  VIADD R17, R15, 0xfffffffe ;  /* 0xfffffffe0f117836 */ /* 0x001fd40000000000 */
[----:B------:R-:W-:Y:S05]  /*1860*/  @!P0 BRA `(.L_x_56) ;  /* 0x0000000000588947 */ /* 0x000fea0003800000 */
[----:B------:R-:W2:Y:S01]  /*1870*/  LDL R13, [R4+-0x8] ;  /* 0xfffff800040d7983 */ /* 0x000ea20000100800 */
[----:B------:R-:W-:-:S03]  /*1880*/  LEA R19, R3, UR14, 0x2 ;  /* 0x0000000e03137c11 */ /* 0x000fc6000f8e10ff */
[----:B--2---:R0:W-:Y:S04]  /*1890*/  STL [R4+-0x4], R13 ;  /* 0xfffffc0d04007387 */ /* 0x0041e80000100800 */
[----:B------:R-:W2:Y:S01]  /*18a0*/  LDL R10, [R19+-0x4] ;  /* 0xfffffc00130a7983 */ /* 0x000ea20000100800 */
[----:B------:R-:W-:Y:S01]  /*18b0*/  ISETP.NE.AND P0, PT, R12, 0x1, PT ;  /* 0x000000010c00780c */ /* 0x000fe20003f05270 */
[----:B------:R-:W-:Y:S02]  /*18c0*/  IMAD.MOV.U32 R7, RZ, RZ, R17 ;  /* 0x000000ffff077224 */ /* 0x000fe400078e0011 */
[----:B--2---:R0:W-:Y:S10]  /*18d0*/  STL [R19], R10 ;  /* 0x0000000a13007387 */ /* 0x0041f40000100800 */
[----:B------:R-:W-:Y:S05]  /*18e0*/  @!P0 BRA `(.L_x_56) ;  /* 0x0000000000388947 */ /* 0x000fea0003800000 */
[----:B0-----:R-:W2:Y:S04]  /*18f0*/  LDL R13, [R4+-0xc] ;  /* 0xfffff400040d7983 */ /* 0x001ea80000100800 */
[----:B--2---:R1:W-:Y:S04]  /*1900*/  STL [R4+-0x8], R13 ;  /* 0xfffff80d04007387 */ /* 0x0043e80000100800 */
[----:B------:R-:W2:Y:S01]  /*1910*/  LDL R10, [R19+-0x8] ;  /* 0xfffff800130a7983 */ /* 0x000ea20000100800 */
[----:B------:R-:W-:Y:S01]  /*1920*/  ISETP.NE.AND P0, PT, R12, 0x2, PT ;  /* 0x000000020c00780c */ /* 0x000fe20003f05270 */
[----:B------:R-:W-:-:S02]  /*1930*/  VIADD R7, R15, 0xfffffffd ;  /* 0xfffffffd0f077836 */ /* 0x000fc40000000000 */
[----:B--2---:R1:W-:Y:S10]  /*1940*/  STL [R19+-0x4], R10 ;  /* 0xfffffc0a13007387 */ /* 0x0043f40000100800 */
[----:B------:R-:W-:Y:S05]  /*1950*/  @!P0 BRA `(.L_x_56) ;  /* 0x00000000001c8947 */ /* 0x000fea0003800000 */
[----:B-1----:R-:W2:Y:S01]  /*1960*/  LDL R13, [R4+-0x10] ;  /* 0xfffff000040d7983 */ /* 0x002ea20000100800 */
[----:B------:R-:W0:Y:S03]  /*1970*/  LDCU UR4, c[0x0][0x3ac] ;  /* 0x00007580ff0477ac */ /* 0x000e260008000800 */
[----:B--2---:R2:W-:Y:S04]  /*1980*/  STL [R4+-0xc], R13 ;  /* 0xfffff40d04007387 */ /* 0x0045e80000100800 */
[----:B------:R-:W3:Y:S01]  /*1990*/  LDL R10, [R19+-0xc] ;  /* 0xfffff400130a7983 */ /* 0x000ee20000100800 */
[----:B0-----:R-:W-:-:S06]  /*19a0*/  UIADD3 UR4, UPT, UPT, UR4, -0x4, URZ ;  /* 0xfffffffc04047890 */ /* 0x001fcc000fffe0ff */
[----:B------:R-:W-:Y:S01]  /*19b0*/  IMAD.U32 R7, RZ, RZ, UR4 ;  /* 0x00000004ff077e24 */ /* 0x000fe2000f8e00ff */
[----:B---3--:R2:W-:Y:S06]  /*19c0*/  STL [R19+-0x8], R10 ;  /* 0xfffff80a13007387 */ /* 0x0085ec0000100800 */
.L_x_56:
[----:B------:R-:W-:Y:S05]  /*19d0*/  BSYNC.RECONVERGENT B2 ;  /* 0x0000000000027941 */ /* 0x000fea0003800200 */
.L_x_55:
[----:B012---:R-:W-:-:S05]  /*19e0*/  IMAD.IADD R10, R17, 0x1, -R8 ;  /* 0x00000001110a7824 */ /* 0x007fca00078e0a08 */
[----:B------:R-:W-:-:S13]  /*19f0*/  ISETP.GE.U32.AND P0, PT, R10, 0x3, PT ;  /* 0x000000030a00780c */ /* 0x000fda0003f06070 */
[----:B------:R-:W-:Y:S05]  /*1a00*/  @!P0 BRA `(.L_x_54) ;  /* 0x0000000000508947 */ /* 0x000fea0003800000 */
.L_x_57:
[----:B0-----:R-:W-:-:S05]  /*1a10*/  LEA R20, R7, UR14, 0x2 ;  /* 0x0000000e07147c11 */ /* 0x001fca000f8e10ff */
[----:B------:R-:W2:Y:S04]  /*1a20*/  LDL R10, [R20+0x24] ;  /* 0x00002400140a7983 */ /* 0x000ea80000100800 */
[----:B------:R-:W3:Y:S04]  /*1a30*/  LDL R12, [R20+-0x4] ;  /* 0xfffffc00140c7983 */ /* 0x000ee80000100800 */
[----:B------:R-:W4:Y:S04]  /*1a40*/  LDL R13, [R20+0x20] ;  /* 0x00002000140d7983 */ /* 0x000f280000100800 */
[----:B------:R-:W5:Y:S04]  /*1a50*/  LDL R15, [R20+-0x8] ;  /* 0xfffff800140f7983 */ /* 0x000f680000100800 */
[----:B------:R-:W5:Y:S04]  /*1a60*/  LDL R16, [R20+0x1c] ;  /* 0x00001c0014107983 */ /* 0x000f680000100800 */
[----:B------:R-:W5:Y:S04]  /*1a70*/  LDL R17, [R20+-0xc] ;  /* 0xfffff40014117983 */ /* 0x000f680000100800 */
[----:B------:R-:W5:Y:S04]  /*1a80*/  LDL R18, [R20+0x18] ;  /* 0x0000180014127983 */ /* 0x000f680000100800 */
[----:B------:R-:W5:Y:S01]  /*1a90*/  LDL R19, [R20+-0x10] ;  /* 0xfffff00014137983 */ /* 0x000f620000100800 */
[----:B------:R-:W-:-:S05]  /*1aa0*/  VIADD R7, R7, 0xfffffffc ;  /* 0xfffffffc07077836 */ /* 0x000fca0000000000 */
[----:B------:R-:W-:Y:S01]  /*1ab0*/  ISETP.GT.AND P0, PT, R7, R8, PT ;  /* 0x000000080700720c */ /* 0x000fe20003f04270 */
[----:B--2---:R0:W-:Y:S04]  /*1ac0*/  STL [R20+0x28], R10 ;  /* 0x0000280a14007387 */ /* 0x0041e80000100800 */
[----:B---3--:R0:W-:Y:S04]  /*1ad0*/  STL [R20], R12 ;  /* 0x0000000c14007387 */ /* 0x0081e80000100800 */
[----:B----4-:R0:W-:Y:S04]  /*1ae0*/  STL [R20+0x24], R13 ;  /* 0x0000240d14007387 */ /* 0x0101e80000100800 */
[----:B-----5:R0:W-:Y:S04]  /*1af0*/  STL [R20+-0x4], R15 ;  /* 0xfffffc0f14007387 */ /* 0x0201e80000100800 */
[----:B------:R0:W-:Y:S04]  /*1b00*/  STL [R20+0x20], R16 ;  /* 0x0000201014007387 */ /* 0x0001e80000100800 */
[----:B------:R0:W-:Y:S04]  /*1b10*/  STL [R20+-0x8], R17 ;  /* 0xfffff81114007387 */ /* 0x0001e80000100800 */
[----:B------:R0:W-:Y:S04]  /*1b20*/  STL [R20+0x1c], R18 ;  /* 0x00001c1214007387 */ /* 0x0001e80000100800 */
[----:B------:R0:W-:Y:S01]  /*1b30*/  STL [R20+-0xc], R19 ;  /* 0xfffff41314007387 */ /* 0x0001e20000100800 */
[----:B------:R-:W-:Y:S05]  /*1b40*/  @P0 BRA `(.L_x_57) ;  /* 0xfffffffc00b00947 */ /* 0x000fea000383ffff */
.L_x_54:
[----:B------:R-:W-:Y:S05]  /*1b50*/  BSYNC.RECONVERGENT B1 ;  /* 0x0000000000017941 */ /* 0x000fea0003800200 */
.L_x_53:
[----:B------:R-:W-:Y:S01]  /*1b60*/  LEA R8, R8, UR14, 0x2 ;  /* 0x0000000e08087c11 */ /* 0x000fe2000f8e10ff */
[----:B------:R1:W-:Y:S04]  /*1b70*/  STL [R11], R30 ;  /* 0x0000001e0b007387 */ /* 0x0003e80000100800 */
[----:B------:R1:W-:Y:S04]  /*1b80*/  STL [R8], R9 ;  /* 0x0000000908007387 */ /* 0x0003e80000100800 */
[----:B------:R1:W5:Y:S02]  /*1b90*/  LDL R7, [R4+-0x4] ;  /* 0xfffffc0004077983 */ /* 0x0003640000100800 */
.L_x_45:
[----:B------:R-:W-:Y:S05]  /*1ba0*/  BSYNC.RECONVERGENT B0 ;  /* 0x0000000000007941 */ /* 0x000fea0003800200 */
.L_x_44:
[----:B------:R-:W2:Y:S01]  /*1bb0*/  LDCU UR4, c[0x0][0x3a4] ;  /* 0x00007480ff0477ac */ /* 0x000ea20008000800 */
[----:B-1----:R-:W-:-:S05]  /*1bc0*/  VIADD R9, R9, 0x1 ;  /* 0x0000000109097836 */ /* 0x002fca0000000000 */
[----:B--2---:R-:W-:-:S13]  /*1bd0*/  ISETP.NE.AND P0, PT, R9, UR4, PT ;  /* 0x0000000409007c0c */ /* 0x004fda000bf05270 */
[----:B------:R-:W-:Y:S05]  /*1be0*/  @!P0 BRA `(.L_x_42) ;  /* 0x00000004004c8947 */ /* 0x000fea0003800000 */
[----:B------:R-:W-:Y:S05]  /*1bf0*/  BRA `(.L_x_58) ;  /* 0xffffffe400fc7947 */ /* 0x000fea000383ffff */
.L_x_43:
[C---:B------:R-:W-:Y:S01]  /*1c00*/  VIADD R5, R7.reuse, 0xfffffffe ;  /* 0xfffffffe07057836 */ /* 0x040fe20000000000 */
[----:B------:R-:W-:Y:S01]  /*1c10*/  PLOP3.LUT P0, PT, PT, PT, PT, 0x80, 0x8 ;  /* 0x000000000008781c */ /* 0x000fe20003f0f070 */
[----:B------:R-:W-:Y:S01]  /*1c20*/  VIADD R6, R7, 0xfffffffd ;  /* 0xfffffffd07067836 */ /* 0x000fe20000000000 */
[----:B------:R-:W-:Y:S01]  /*1c30*/  LEA R8, R3, UR14, 0x2 ;  /* 0x0000000e03087c11 */ /* 0x000fe2000f8e10ff */
[----:B------:R-:W-:Y:S02]  /*1c40*/  VIADD R7, R7, 0xfffffffc ;  /* 0xfffffffc07077836 */ /* 0x000fe40000000000 */
[----:B------:R-:W-:-:S08]  /*1c50*/  IMAD.MOV.U32 R9, RZ, RZ, RZ ;  /* 0x000000ffff097224 */ /* 0x000fd000078e00ff */
.L_x_68:
[C---:B------:R-:W-:Y:S01]  /*1c60*/  ISETP.GT.AND P1, PT, R9.reuse, R2, PT ;  /* 0x000000020900720c */ /* 0x040fe20003f24270 */
[----:B------:R-:W-:Y:S03]  /*1c70*/  BSSY.RECONVERGENT B0, `(.L_x_59) ;  /* 0x0000046000007945 */ /* 0x000fe60003800200 */
[----:B------:R-:W-:-:S04]  /*1c80*/  ISETP.GE.AND P1, PT, R9, R0, !P1 ;  /* 0x000000000900720c */ /* 0x000fc80004f26270 */
[----:B------:R-:W-:-:S13]  /*1c90*/  PLOP3.LUT P1, PT, P1, P0, PT, 0xf2, 0x2f ;  /* 0x00000000002f781c */ /* 0x000fda0000f21e72 */
[----:B0-----:R-:W-:Y:S05]  /*1ca0*/  @P1 BRA `(.L_x_60) ;  /* 0x0000000400081947 */ /* 0x001fea0003800000 */
[----:B------:R-:W-:Y:S01]  /*1cb0*/  BSSY.RECONVERGENT B1, `(.L_x_61) ;  /* 0x0000009000017945 */ /* 0x000fe20003800200 */
[----:B------:R-:W-:-:S07]  /*1cc0*/  IMAD.MOV.U32 R16, RZ, RZ, RZ ;  /* 0x000000ffff107224 */ /* 0x000fce00078e00ff */
.L_x_62:
[----:B------:R-:W-:-:S05]  /*1cd0*/  LEA R10, R16, UR14, 0x2 ;  /* 0x0000000e100a7c11 */ /* 0x000fca000f8e10ff */
[----:B------:R-:W2:Y:S01]  /*1ce0*/  LDL R11, [R10+0x28] ;  /* 0x000028000a0b7983 */ /* 0x000ea20000100800 */
[----:B------:R-:W-:Y:S01]  /*1cf0*/  ISETP.GT.AND P0, PT, R3, R16, PT ;  /* 0x000000100300720c */ /* 0x000fe20003f04270 */
[----:B------:R-:W-:Y:S02]  /*1d00*/  IMAD.MOV.U32 R12, RZ, RZ, R16 ;  /* 0x000000ffff0c7224 */ /* 0x000fe400078e0010 */
[----:B------:R-:W-:Y:S01]  /*1d10*/  VIADD R16, R16, 0x1 ;  /* 0x0000000110107836 */ /* 0x000fe20000000000 */
[----:B--2---:R-:W-:-:S13]  /*1d20*/  FSETP.LT.AND P1, PT, R11, RZ, PT ;  /* 0x000000ff0b00720b */ /* 0x004fda0003f21000 */
[----:B------:R-:W-:Y:S05]  /*1d30*/  @P0 BRA P1, `(.L_x_62) ;  /* 0xfffffffc00e40947 */ /* 0x000fea000083ffff */
[----:B------:R-:W-:Y:S05]  /*1d40*/  BSYNC.RECONVERGENT B1 ;  /* 0x0000000000017941 */ /* 0x000fea0003800200 */
.L_x_61:
[----:B------:R-:W-:Y:S01]  /*1d50*/  ISETP.GT.AND P0, PT, R3, R12, PT ;  /* 0x0000000c0300720c */ /* 0x000fe20003f04270 */
[----:B------:R-:W-:-:S12]  /*1d60*/  BSSY.RECONVERGENT B1, `(.L_x_63) ;  /* 0x0000032000017945 */ /* 0x000fd80003800200 */
[----:B------:R-:W-:Y:S05]  /*1d70*/  @!P0 BRA `(.L_x_64) ;  /* 0x0000000000c08947 */ /* 0x000fea0003800000 */
[----:B------:R-:W-:Y:S01]  /*1d80*/  IMAD.IADD R11, R3, 0x1, -R12 ;  /* 0x00000001030b7824 */ /* 0x000fe200078e0a0c */
[----:B------:R-:W-:Y:S04]  /*1d90*/  BSSY.RECONVERGENT B2, `(.L_x_65) ;  /* 0x0000017000027945 */ /* 0x000fe80003800200 */
[----:B------:R-:W-:Y:S01]  /*1da0*/  LOP3.LUT P0, R16, R11, 0x3, RZ, 0xc0, !PT ;  /* 0x000000030b107812 */ /* 0x000fe2000780c0ff */
[----:B------:R-:W-:-:S12]  /*1db0*/  IMAD.MOV.U32 R11, RZ, RZ, R3 ;  /* 0x000000ffff0b7224 */ /* 0x000fd800078e0003 */
[----:B------:R-:W-:Y:S05]  /*1dc0*/  @!P0 BRA `(.L_x_66) ;  /* 0x00000000004c8947 */ /* 0x000fea0003800000 */
[----:B------:R-:W2:Y:S04]  /*1dd0*/  LDL R13, [R4+-0x8] ;  /* 0xfffff800040d7983 */ /* 0x000ea80000100800 */
[----:B--2---:R0:W-:Y:S04]  /*1de0*/  STL [R4+-0x4], R13 ;  /* 0xfffffc0d04007387 */ /* 0x0041e80000100800 */
[----:B------:R-:W2:Y:S01]  /*1df0*/  LDL R15, [R8+-0x4] ;  /* 0xfffffc00080f7983 */ /* 0x000ea20000100800 */
[----:B------:R-:W-:Y:S01]  /*1e00*/  ISETP.NE.AND P0, PT, R16, 0x1, PT ;  /* 0x000000011000780c */ /* 0x000fe20003f05270 */
[----:B------:R-:W-:-:S02]  /*1e10*/  IMAD.MOV.U32 R11, RZ, RZ, R5 ;  /* 0x000000ffff0b7224 */ /* 0x000fc400078e0005 */
[----:B--2---:R0:W-:Y:S10]  /*1e20*/  STL [R8], R15 ;  /* 0x0000000f08007387 */ /* 0x0041f40000100800 */
[----:B------:R-:W-:Y:S05]  /*1e30*/  @!P0 BRA `(.L_x_66) ;  /* 0x0000000000308947 */ /* 0x000fea0003800000 */
[----:B0-----:R-:W2:Y:S04]  /*1e40*/  LDL R13, [R4+-0xc] ;  /* 0xfffff400040d7983 */ /* 0x001ea80000100800 */
[----:B--2---:R1:W-:Y:S04]  /*1e50*/  STL [R4+-0x8], R13 ;  /* 0xfffff80d04007387 */ /* 0x0043e80000100800 */
[----:B------:R-:W2:Y:S01]  /*1e60*/  LDL R15, [R8+-0x8] ;  /* 0xfffff800080f7983 */ /* 0x000ea20000100800 */
[----:B------:R-:W-:Y:S01]  /*1e70*/  ISETP.NE.AND P0, PT, R16, 0x2, PT ;  /* 0x000000021000780c */ /* 0x000fe20003f05270 */
[----:B------:R-:W-:-:S02]  /*1e80*/  IMAD.MOV.U32 R11, RZ, RZ, R6 ;  /* 0x000000ffff0b7224 */ /* 0x000fc400078e0006 */
[----:B--2---:R1:W-:Y:S10]  /*1e90*/  STL [R8+-0x4], R15 ;  /* 0xfffffc0f08007387 */ /* 0x0043f40000100800 */
[----:B------:R-:W-:Y:S05]  /*1ea0*/  @!P0 BRA `(.L_x_66) ;  /* 0x0000000000148947 */ /* 0x000fea0003800000 */
[----:B-1----:R-:W2:Y:S04]  /*1eb0*/  LDL R13, [R4+-0x10] ;  /* 0xfffff000040d7983 */ /* 0x002ea80000100800 */
[----:B--2---:R2:W-:Y:S04]  /*1ec0*/  STL [R4+-0xc], R13 ;  /* 0xfffff40d04007387 */ /* 0x0045e80000100800 */
[----:B------:R-:W3:Y:S01]  /*1ed0*/  LDL R15, [R8+-0xc] ;  /* 0xfffff400080f7983 */ /* 0x000ee20000100800 */
[----:B------:R-:W-:-:S03]  /*1ee0*/  IMAD.MOV.U32 R11, RZ, RZ, R7 ;  /* 0x000000ffff0b7224 */ /* 0x000fc600078e0007 */
[----:B---3--:R2:W-:Y:S04]  /*1ef0*/  STL [R8+-0x8], R15 ;  /* 0xfffff80f08007387 */ /* 0x0085e80000100800 */
.L_x_66:
[----:B------:R-:W-:Y:S05]  /*1f00*/  BSYNC.RECONVERGENT B2 ;  /* 0x0000000000027941 */ /* 0x000fea0003800200 */
.L_x_65:
[----:B012---:R-:W-:-:S05]  /*1f10*/  IMAD.IADD R13, R5, 0x1, -R12 ;  /* 0x00000001050d7824 */ /* 0x007fca00078e0a0c */
[----:B------:R-:W-:-:S13]  /*1f20*/  ISETP.GE.U32.AND P0, PT, R13, 0x3, PT ;  /* 0x000000030d00780c */ /* 0x000fda0003f06070 */
[----:B------:R-:W-:Y:S05]  /*1f30*/  @!P0 BRA `(.L_x_64) ;  /* 0x0000000000508947 */ /* 0x000fea0003800000 */
.L_x_67:
        /* <DEDUP_REMOVED lines=20> */
.L_x_64:
[----:B------:R-:W-:Y:S05]  /*2080*/  BSYNC.RECONVERGENT B1 ;  /* 0x0000000000017941 */ /* 0x000fea0003800200 */
.L_x_63:
[----:B------:R1:W-:Y:S04]  /*2090*/  STL [R10+0x28], RZ ;  /* 0x000028ff0a007387 */ /* 0x0003e80000100800 */
[----:B------:R1:W-:Y:S04]  /*20a0*/  STL [R10], R9 ;  /* 0x000000090a007387 */ /* 0x0003e80000100800 */
[----:B------:R-:W2:Y:S02]  /*20b0*/  LDL R11, [R4+-0x4] ;  /* 0xfffffc00040b7983 */ /* 0x000ea40000100800 */
[----:B-12---:R-:W-:-:S13]  /*20c0*/  FSETP.GE.AND P0, PT, R11, RZ, PT ;  /* 0x000000ff0b00720b */ /* 0x006fda0003f06000 */
.L_x_60:
[----:B------:R-:W-:Y:S05]  /*20d0*/  BSYNC.RECONVERGENT B0 ;  /* 0x0000000000007941 */ /* 0x000fea0003800200 */
.L_x_59:
[----:B------:R-:W1:Y:S01]  /*20e0*/  LDCU UR4, c[0x0][0x3a4] ;  /* 0x00007480ff0477ac */ /* 0x000e620008000800 */
[----:B------:R-:W-:-:S05]  /*20f0*/  VIADD R9, R9, 0x1 ;  /* 0x0000000109097836 */ /* 0x000fca0000000000 */
[----:B-1----:R-:W-:-:S13]  /*2100*/  ISETP.NE.AND P1, PT, R9, UR4, PT ;  /* 0x0000000409007c0c */ /* 0x002fda000bf25270 */
[----:B------:R-:W-:Y:S05]  /*2110*/  @P1 BRA `(.L_x_68) ;  /* 0xfffffff800d01947 */ /* 0x000fea000383ffff */
.L_x_42:
[----:B------:R-:W1:Y:S02]  /*2120*/  LDCU UR9, c[0x0][0x3ac] ;  /* 0x00007580ff0977ac */ /* 0x000e640008000800 */
[----:B-1----:R-:W-:Y:S01]  /*2130*/  UISETP.GE.AND UP0, UPT, UR9, 0x1, UPT ;  /* 0x000000010900788c */ /* 0x002fe2000bf06270 */
[----:B------:R-:W-:Y:S05]  /*2140*/  BAR.SYNC.DEFER_BLOCKING 0x0 ;  /* 0x0000000000007b1d */ /* 0x000fea0000010000 */
[----:B------:R-:W-:-:S13]  /*2150*/  PLOP3.LUT P0, PT, PT, PT, UP0, 0x80, 0x8 ;  /* 0x000000000008781c */ /* 0x000fda0003f0f008 */
[----:B------:R-:W-:Y:S05]  /*2160*/  @!P0 EXIT ;  /* 0x000000000000894d */ /* 0x000fea0003800000 */
[----:B------:R-:W-:Y:S02]  /*2170*/  UISETP.GE.U32.AND UP0, UPT, UR9, 0x10, UPT ;  /* 0x000000100900788c */ /* 0x000fe4000bf06070 */
[----:B------:R-:W-:Y:S01]  /*2180*/  ULOP3.LUT UR7, UR9, 0xf, URZ, 0xc0, !UPT ;  /* 0x0000000f09077892 */ /* 0x000fe2000f8ec0ff */
[----:B------:R-:W-:-:S05]  /*2190*/  UMOV UR4, URZ ;  /* 0x000000ff00047c82 */ /* 0x000fca0008000000 */
[----:B------:R-:W-:Y:S01]  /*21a0*/  ISETP.NE.AND P0, PT, RZ, UR7, PT ;  /* 0x00000007ff007c0c */ /* 0x000fe2000bf05270 */
[----:B------:R-:W-:-:S12]  /*21b0*/  BRA.U !UP0, `(.L_x_69) ;  /* 0x0000000508ec7547 */ /* 0x000fd8000b800000 */
[----:B------:R-:W1:Y:S01]  /*21c0*/  S2R R5, SR_TID.X ;  /* 0x0000000000057919 */ /* 0x000e620000002100 */
[----:B------:R-:W0:Y:S01]  /*21d0*/  LDC R0, c[0x0][0x3a8] ;  /* 0x0000ea00ff007b82 */ /* 0x000e220000000800 */
[----:B------:R-:W-:Y:S01]  /*21e0*/  ULOP3.LUT UR4, UR9, 0x7ffffff0, URZ, 0xc0, !UPT ;  /* 0x7ffffff009047892 */ /* 0x000fe2000f8ec0ff */
[----:B------:R-:W-:-:S03]  /*21f0*/  IMAD.MOV.U32 R3, RZ, RZ, R14 ;  /* 0x000000ffff037224 */ /* 0x000fc600078e000e */
[----:B------:R-:W-:Y:S01]  /*2200*/  UIADD3 UR8, UPT, UPT, -UR4, URZ, URZ ;  /* 0x000000ff04087290 */ /* 0x000fe2000fffe1ff */
[C-C-:B0-----:R-:W-:Y:S02]  /*2210*/  IMAD R10, R0.reuse, 0x2, R14.reuse ;  /* 0x00000002000a7824 */ /* 0x141fe400078e020e */
[C-C-:B------:R-:W-:Y:S02]  /*2220*/  IMAD R8, R0.reuse, 0x3, R14.reuse ;  /* 0x0000000300087824 */ /* 0x140fe400078e020e */
[C-C-:B------:R-:W-:Y:S02]  /*2230*/  IMAD R6, R0.reuse, 0x4, R14.reuse ;  /* 0x0000000400067824 */ /* 0x140fe400078e020e */
[C-C-:B------:R-:W-:Y:S01]  /*2240*/  IMAD R4, R0.reuse, 0x5, R14.reuse ;  /* 0x0000000500047824 */ /* 0x140fe200078e020e */
[C---:B-1----:R-:W-:Y:S01]  /*2250*/  IADD3 R12, PT, PT, R0.reuse, UR6, R5 ;  /* 0x00000006000c7c10 */ /* 0x042fe2000fffe005 */
[C-C-:B------:R-:W-:Y:S02]  /*2260*/  IMAD R2, R0.reuse, 0x6, R14.reuse ;  /* 0x0000000600027824 */ /* 0x140fe400078e020e */
[----:B------:R-:W-:-:S02]  /*2270*/  IMAD R5, R0, 0x7, R14 ;  /* 0x0000000700057824 */ /* 0x000fc400078e020e */
[C-C-:B-----5:R-:W-:Y:S02]  /*2280*/  IMAD R7, R0.reuse, 0x8, R14.reuse ;  /* 0x0000000800077824 */ /* 0x160fe400078e020e */
[C-C-:B------:R-:W-:Y:S02]  /*2290*/  IMAD R9, R0.reuse, 0x9, R14.reuse ;  /* 0x0000000900097824 */ /* 0x140fe400078e020e */
[C-C-:B------:R-:W-:Y:S02]  /*22a0*/  IMAD R11, R0.reuse, 0xa, R14.reuse ;  /* 0x0000000a000b7824 */ /* 0x140fe400078e020e */
[C-C-:B------:R-:W-:Y:S02]  /*22b0*/  IMAD R13, R0.reuse, 0xb, R14.reuse ;  /* 0x0000000b000d7824 */ /* 0x140fe400078e020e */
[C-C-:B------:R-:W-:Y:S02]  /*22c0*/  IMAD R15, R0.reuse, 0xc, R14.reuse ;  /* 0x0000000c000f7824 */ /* 0x140fe400078e020e */
[----:B------:R-:W-:-:S02]  /*22d0*/  IMAD R17, R0, 0xd, R14 ;  /* 0x0000000d00117824 */ /* 0x000fc400078e020e */
[C-C-:B------:R-:W-:Y:S02]  /*22e0*/  IMAD R19, R0.reuse, 0xe, R14.reuse ;  /* 0x0000000e00137824 */ /* 0x140fe400078e020e */
[----:B------:R-:W-:-:S07]  /*22f0*/  IMAD R21, R0, 0xf, R14 ;  /* 0x0000000f00157824 */ /* 0x000fce00078e020e */
.L_x_70:
[----:B------:R-:W2:Y:S01]  /*2300*/  LDL.64 R28, [UR15+-0x20] ;  /* 0xffffe00fff1c7983 */ /* 0x000ea20008100a00 */
[----:B-1----:R-:W0:Y:S03]  /*2310*/  LDC.64 R32, c[0x0][0x390] ;  /* 0x0000e400ff207b82 */ /* 0x002e260000000a00 */
[----:B------:R-:W3:Y:S04]  /*2320*/  LDL.64 R24, [UR20+-0x20] ;  /* 0xffffe014ff187983 */ /* 0x000ee80008100a00 */
[----:B------:R-:W4:Y:S01]  /*2330*/  LDL.64 R26, [UR15+-0x18] ;  /* 0xffffe80fff1a7983 */ /* 0x000f220008100a00 */
[----:B0-----:R-:W-:-:S04]  /*2340*/  IMAD.WIDE.U32 R30, R3, 0x4, R32 ;  /* 0x00000004031e7825 */ /* 0x001fc800078e0020 */
[----:B------:R-:W-:Y:S01]  /*2350*/  IMAD.WIDE.U32 R36, R12, 0x4, R32 ;  /* 0x000000040c247825 */ /* 0x000fe200078e0020 */
[----:B--2---:R0:W-:Y:S02]  /*2360*/  STG.E desc[UR12][R30.64], R28 ;  /* 0x0000001c1e007986 */ /* 0x0041e4000c10190c */
[----:B0-----:R-:W0:Y:S02]  /*2370*/  LDC.64 R30, c[0x0][0x398] ;  /* 0x0000e600ff1e7b82 */ /* 0x001e240000000a00 */
[----:B0-----:R-:W-:-:S05]  /*2380*/  IMAD.WIDE.U32 R22, R3, 0x4, R30 ;  /* 0x0000000403167825 */ /* 0x001fca00078e001e */
[----:B---3--:R0:W-:Y:S01]  /*2390*/  STG.E desc[UR12][R22.64], R24 ;  /* 0x0000001816007986 */ /* 0x0081e2000c10190c */
[----:B------:R-:W-:-:S03]  /*23a0*/  IMAD.WIDE.U32 R34, R12, 0x4, R30 ;  /* 0x000000040c227825 */ /* 0x000fc600078e001e */
[----:B------:R1:W-:Y:S04]  /*23b0*/  STG.E desc[UR12][R36.64], R29 ;  /* 0x0000001d24007986 */ /* 0x0003e8000c10190c */
[----:B0-----:R-:W2:Y:S04]  /*23c0*/  LDL.64 R22, [UR20+-0x18] ;  /* 0xffffe814ff167983 */ /* 0x001ea80008100a00 */
[----:B------:R0:W-:Y:S04]  /*23d0*/  STG.E desc[UR12][R34.64], R25 ;  /* 0x0000001922007986 */ /* 0x0001e8000c10190c */
[----:B-1----:R-:W3:Y:S04]  /*23e0*/  LDL.64 R28, [UR20+-0x10] ;  /* 0xfffff014ff1c7983 */ /* 0x002ee80008100a00 */
[----:B0-----:R-:W5:Y:S01]  /*23f0*/  LDL.64 R24, [UR15+-0x10] ;  /* 0xfffff00fff187983 */ /* 0x001f620008100a00 */
[----:B------:R-:W-:-:S04]  /*2400*/  IMAD.WIDE.U32 R36, R10, 0x4, R32 ;  /* 0x000000040a247825 */ /* 0x000fc800078e0020 */
[--C-:B------:R-:W-:Y:S01]  /*2410*/  IMAD.WIDE.U32 R34, R10, 0x4, R30.reuse ;  /* 0x000000040a227825 */ /* 0x100fe200078e001e */
[----:B----4-:R0:W-:Y:S03]  /*2420*/  STG.E desc[UR12][R36.64], R26 ;  /* 0x0000001a24007986 */ /* 0x0101e6000c10190c */
[C---:B0-----:R-:W-:Y:S01]  /*2430*/  IMAD.WIDE.U32 R36, R8.reuse, 0x4, R30 ;  /* 0x0000000408247825 */ /* 0x041fe200078e001e */
[----:B--2---:R0:W-:Y:S03]  /*2440*/  STG.E desc[UR12][R34.64], R22 ;  /* 0x0000001622007986 */ /* 0x0041e6000c10190c */
[----:B0-----:R-:W-:-:S05]  /*2450*/  IMAD.WIDE.U32 R34, R8, 0x4, R32 ;  /* 0x0000000408227825 */ /* 0x001fca00078e0020 */
[----:B------:R0:W-:Y:S04]  /*2460*/  STG.E desc[UR12][R34.64], R27 ;  /* 0x0000001b22007986 */ /* 0x0001e8000c10190c */
[----:B------:R1:W-:Y:S04]  /*2470*/  STG.E desc[UR12][R36.64], R23 ;  /* 0x0000001724007986 */ /* 0x0003e8000c10190c */
[----:B0-----:R-:W2:Y:S04]  /*2480*/  LDL.64 R26, [UR20+-0x8] ;  /* 0xfffff814ff1a7983 */ /* 0x001ea80008100a00 */
[----:B-1----:R-:W4:Y:S01]  /*2490*/  LDL.64 R22, [UR15+-0x8] ;  /* 0xfffff80fff167983 */ /* 0x002f220008100a00 */
[----:B------:R-:W-:-:S05]  /*24a0*/  IMAD.WIDE.U32 R36, R6, 0x4, R32 ;  /* 0x0000000406247825 */ /* 0x000fca00078e0020 */
[----:B-----5:R0:W-:Y:S01]  /*24b0*/  STG.E desc[UR12][R36.64], R24 ;  /* 0x0000001824007986 */ /* 0x0201e2000c10190c */
[----:B------:R-:W-:-:S04]  /*24c0*/  IMAD.WIDE.U32 R34, R4, 0x4, R32 ;  /* 0x0000000404227825 */ /* 0x000fc800078e0020 */
[----:B0-----:R-:W-:-:S05]  /*24d0*/  IMAD.WIDE.U32 R36, R6, 0x4, R30 ;  /* 0x0000000406247825 */ /* 0x001fca00078e001e */
[----:B---3--:R-:W-:Y:S04]  /*24e0*/  STG.E desc[UR12][R36.64], R28 ;  /* 0x0000001c24007986 */ /* 0x008fe8000c10190c */
[----:B------:R0:W-:Y:S02]  /*24f0*/  STG.E desc[UR12][R34.64], R25 ;  /* 0x0000001922007986 */ /* 0x0001e4000c10190c */
[--C-:B0-----:R-:W-:Y:S02]  /*2500*/  IMAD.WIDE.U32 R34, R4, 0x4, R30.reuse ;  /* 0x0000000404227825 */ /* 0x101fe400078e001e */
[----:B------:R-:W3:Y:S04]  /*2510*/  LDL.64 R24, [UR20] ;  /* 0x00000014ff187983 */ /* 0x000ee80008100a00 */
[----:B------:R0:W-:Y:S01]  /*2520*/  STG.E desc[UR12][R34.64], R29 ;  /* 0x0000001d22007986 */ /* 0x0001e2000c10190c */
[----:B------:R-:W-:-:S03]  /*2530*/  IMAD.WIDE.U32 R36, R2, 0x4, R30 ;  /* 0x0000000402247825 */ /* 0x000fc600078e001e */
[----:B0-----:R-:W5:Y:S01]  /*2540*/  LDL.64 R28, [UR15] ;  /* 0x0000000fff1c7983 */ /* 0x001f620008100a00 */
[----:B------:R-:W-:-:S05]  /*2550*/  IMAD.WIDE.U32 R34, R2, 0x4, R32 ;  /* 0x0000000402227825 */ /* 0x000fca00078e0020 */
[----:B----4-:R-:W-:Y:S04]  /*2560*/  STG.E desc[UR12][R34.64], R22 ;  /* 0x0000001622007986 */ /* 0x010fe8000c10190c */
[----:B--2---:R0:W-:Y:S02]  /*2570*/  STG.E desc[UR12][R36.64], R26 ;  /* 0x0000001a24007986 */ /* 0x0041e4000c10190c */
[----:B0-----:R-:W-:-:S05]  /*2580*/  IMAD.WIDE.U32 R36, R5, 0x4, R32 ;  /* 0x0000000405247825 */ /* 0x001fca00078e0020 */
[----:B------:R0:W-:Y:S02]  /*2590*/  STG.E desc[UR12][R36.64], R23 ;  /* 0x0000001724007986 */ /* 0x0001e4000c10190c */
[----:B0-----:R-:W-:Y:S02]  /*25a0*/  IMAD.WIDE.U32 R36, R5, 0x4, R30 ;  /* 0x0000000405247825 */ /* 0x001fe400078e001e */
[----:B------:R-:W2:Y:S04]  /*25b0*/  LDL.64 R22, [UR20+0x8] ;  /* 0x00000814ff167983 */ /* 0x000ea80008100a00 */
[----:B------:R0:W-:Y:S04]  /*25c0*/  STG.E desc[UR12][R36.64], R27 ;  /* 0x0000001b24007986 */ /* 0x0001e8000c10190c */
[----:B0-----:R-:W4:Y:S01]  /*25d0*/  LDL.64 R26, [UR15+0x8] ;  /* 0x0000080fff1a7983 */ /* 0x001f220008100a00 */
[----:B------:R-:W-:-:S05]  /*25e0*/  IMAD.WIDE.U32 R34, R7, 0x4, R32 ;  /* 0x0000000407227825 */ /* 0x000fca00078e0020 */
[----:B-----5:R0:W-:Y:S01]  /*25f0*/  STG.E desc[UR12][R34.64], R28 ;  /* 0x0000001c22007986 */ /* 0x0201e2000c10190c */
[----:B------:R-:W-:-:S04]  /*2600*/  IMAD.WIDE.U32 R36, R9, 0x4, R32 ;  /* 0x0000000409247825 */ /* 0x000fc800078e0020 */
[----:B0-----:R-:W-:-:S05]  /*2610*/  IMAD.WIDE.U32 R34, R7, 0x4, R30 ;  /* 0x0000000407227825 */ /* 0x001fca00078e001e */
[----:B---3--:R0:W-:Y:S04]  /*2620*/  STG.E desc[UR12][R34.64], R24 ;  /* 0x0000001822007986 */ /* 0x0081e8000c10190c */
[----:B------:R1:W-:Y:S01]  /*2630*/  STG.E desc[UR12][R36.64], R29 ;  /* 0x0000001d24007986 */ /* 0x0003e2000c10190c */
[----:B0-----:R-:W-:-:S03]  /*2640*/  IMAD.WIDE.U32 R34, R9, 0x4, R30 ;  /* 0x0000000409227825 */ /* 0x001fc600078e001e */
[----:B-1----:R-:W3:Y:S04]  /*2650*/  LDL.64 R28, [UR20+0x10] ;  /* 0x00001014ff1c7983 */ /* 0x002ee80008100a00 */
[----:B------:R0:W-:Y:S01]  /*2660*/  STG.E desc[UR12][R34.64], R25 ;  /* 0x0000001922007986 */ /* 0x0001e2000c10190c */
[----:B------:R-:W-:-:S03]  /*2670*/  IMAD.WIDE.U32 R36, R11, 0x4, R32 ;  /* 0x000000040b247825 */ /* 0x000fc600078e0020 */
[----:B0-----:R-:W5:Y:S01]  /*2680*/  LDL.64 R24, [UR15+0x10] ;  /* 0x0000100fff187983 */ /* 0x001f620008100a00 */
[----:B------:R-:W-:-:S03]  /*2690*/  IMAD.WIDE.U32 R34, R11, 0x4, R30 ;  /* 0x000000040b227825 */ /* 0x000fc600078e001e */
[----:B----4-:R0:W-:Y:S04]  /*26a0*/  STG.E desc[UR12][R36.64], R26 ;  /* 0x0000001a24007986 */ /* 0x0101e8000c10190c */
[----:B--2---:R1:W-:Y:S01]  /*26b0*/  STG.E desc[UR12][R34.64], R22 ;  /* 0x0000001622007986 */ /* 0x0043e2000c10190c */
[----:B0-----:R-:W-:-:S04]  /*26c0*/  IMAD.WIDE.U32 R36, R13, 0x4, R30 ;  /* 0x000000040d247825 */ /* 0x001fc800078e001e */
[----:B-1----:R-:W-:-:S05]  /*26d0*/  IMAD.WIDE.U32 R34, R13, 0x4, R32 ;  /* 0x000000040d227825 */ /* 0x002fca00078e0020 */
[----:B------:R0:W-:Y:S04]  /*26e0*/  STG.E desc[UR12][R34.64], R27 ;  /* 0x0000001b22007986 */ /* 0x0001e8000c10190c */
[----:B------:R1:W-:Y:S04]  /*26f0*/  STG.E desc[UR12][R36.64], R23 ;  /* 0x0000001724007986 */ /* 0x0003e8000c10190c */
[----:B0-----:R-:W2:Y:S04]  /*2700*/  LDL.64 R26, [UR15+0x18] ;  /* 0x0000180fff1a7983 */ /* 0x001ea80008100a00 */
[----:B-1----:R-:W4:Y:S01]  /*2710*/  LDL.64 R22, [UR20+0x18] ;  /* 0x00001814ff167983 */ /* 0x002f220008100a00 */
[----:B------:R-:W-:-:S04]  /*2720*/  IMAD.WIDE.U32 R36, R15, 0x4, R32 ;  /* 0x000000040f247825 */ /* 0x000fc800078e0020 */
[----:B------:R-:W-:Y:S01]  /*2730*/  IMAD.WIDE.U32 R34, R17, 0x4, R32 ;  /* 0x0000000411227825 */ /* 0x000fe200078e0020 */
[----:B-----5:R0:W-:Y:S03]  /*2740*/  STG.E desc[UR12][R36.64], R24 ;  /* 0x0000001824007986 */ /* 0x0201e6000c10190c */
[----:B0-----:R-:W-:-:S05]  /*2750*/  IMAD.WIDE.U32 R36, R15, 0x4, R30 ;  /* 0x000000040f247825 */ /* 0x001fca00078e001e */
[----:B---3--:R-:W-:Y:S04]  /*2760*/  STG.E desc[UR12][R36.64], R28 ;  /* 0x0000001c24007986 */ /* 0x008fe8000c10190c */
[----:B------:R0:W-:Y:S02]  /*2770*/  STG.E desc[UR12][R34.64], R25 ;  /* 0x0000001922007986 */ /* 0x0001e4000c10190c */
[----:B0-----:R-:W-:-:S05]  /*2780*/  IMAD.WIDE.U32 R34, R17, 0x4, R30 ;  /* 0x0000000411227825 */ /* 0x001fca00078e001e */
[----:B------:R0:W-:Y:S01]  /*2790*/  STG.E desc[UR12][R34.64], R29 ;  /* 0x0000001d22007986 */ /* 0x0001e2000c10190c */
[----:B------:R-:W-:-:S04]  /*27a0*/  IMAD.WIDE.U32 R36, R19, 0x4, R30 ;  /* 0x0000000413247825 */ /* 0x000fc800078e001e */
[----:B------:R-:W-:-:S04]  /*27b0*/  IMAD.WIDE.U32 R30, R21, 0x4, R30 ;  /* 0x00000004151e7825 */ /* 0x000fc800078e001e */
[----:B0-----:R-:W-:-:S04]  /*27c0*/  IMAD.WIDE.U32 R34, R19, 0x4, R32 ;  /* 0x0000000413227825 */ /* 0x001fc800078e0020 */
[----:B------:R-:W-:Y:S01]  /*27d0*/  IMAD.WIDE.U32 R32, R21, 0x4, R32 ;  /* 0x0000000415207825 */ /* 0x000fe200078e0020 */
[----:B------:R-:W-:-:S04]  /*27e0*/  UIADD3 UR8, UPT, UPT, UR8, 0x10, URZ ;  /* 0x0000001008087890 */ /* 0x000fc8000fffe0ff */
[----:B------:R-:W-:Y:S01]  /*27f0*/  UISETP.NE.AND UP0, UPT, UR8, URZ, UPT ;  /* 0x000000ff0800728c */ /* 0x000fe2000bf05270 */
[C---:B------:R-:W-:Y:S02]  /*2800*/  IMAD R12, R0.reuse, 0x10, R12 ;  /* 0x00000010000c7824 */ /* 0x040fe400078e020c */
[C---:B------:R-:W-:Y:S02]  /*2810*/  IMAD R10, R0.reuse, 0x10, R10 ;  /* 0x00000010000a7824 */ /* 0x040fe400078e020a */
[C---:B------:R-:W-:Y:S02]  /*2820*/  IMAD R8, R0.reuse, 0x10, R8 ;  /* 0x0000001000087824 */ /* 0x040fe400078e0208 */
[C---:B------:R-:W-:Y:S02]  /*2830*/  IMAD R6, R0.reuse, 0x10, R6 ;  /* 0x0000001000067824 */ /* 0x040fe400078e0206 */
[C---:B------:R-:W-:Y:S02]  /*2840*/  IMAD R4, R0.reuse, 0x10, R4 ;  /* 0x0000001000047824 */ /* 0x040fe400078e0204 */
[----:B------:R-:W-:-:S02]  /*2850*/  IMAD R2, R0, 0x10, R2 ;  /* 0x0000001000027824 */ /* 0x000fc400078e0202 */
        /* <DEDUP_REMOVED lines=9> */
[----:B------:R-:W-:Y:S01]  /*28f0*/  IMAD R3, R0, 0x10, R3 ;  /* 0x0000001000037824 */ /* 0x000fe200078e0203 */
[----:B------:R-:W-:Y:S02]  /*2900*/  UIADD3 UR15, UPT, UPT, UR15, 0x40, URZ ;  /* 0x000000400f0f7890 */ /* 0x000fe4000fffe0ff */
[----:B------:R-:W-:Y:S01]  /*2910*/  UIADD3 UR20, UPT, UPT, UR20, 0x40, URZ ;  /* 0x0000004014147890 */ /* 0x000fe2000fffe0ff */
[----:B--2---:R1:W-:Y:S04]  /*2920*/  STG.E desc[UR12][R34.64], R26 ;  /* 0x0000001a22007986 */ /* 0x0043e8000c10190c */
[----:B----4-:R1:W-:Y:S04]  /*2930*/  STG.E desc[UR12][R36.64], R22 ;  /* 0x0000001624007986 */ /* 0x0103e8000c10190c */
[----:B------:R1:W-:Y:S04]  /*2940*/  STG.E desc[UR12][R32.64], R27 ;  /* 0x0000001b20007986 */ /* 0x0003e8000c10190c */
[----:B------:R1:W-:Y:S01]  /*2950*/  STG.E desc[UR12][R30.64], R23 ;  /* 0x000000171e007986 */ /* 0x0003e2000c10190c */
[----:B------:R-:W-:Y:S05]  /*2960*/  BRA.U UP0, `(.L_x_70) ;  /* 0xfffffff900647547 */ /* 0x000fea000b83ffff */
.L_x_69:
[----:B------:R-:W-:Y:S05]  /*2970*/  @!P0 EXIT ;  /* 0x000000000000894d */ /* 0x000fea0003800000 */
[----:B------:R-:W-:Y:S02]  /*2980*/  UISETP.GE.U32.AND UP0, UPT, UR7, 0x8, UPT ;  /* 0x000000080700788c */ /* 0x000fe4000bf06070 */
[----:B------:R-:W-:-:S06]  /*2990*/  ULOP3.LUT UR8, UR9, 0x7, URZ, 0xc0, !UPT ;  /* 0x0000000709087892 */ /* 0x000fcc000f8ec0ff */
[----:B------:R-:W-:Y:S01]  /*29a0*/  ISETP.NE.AND P0, PT, RZ, UR8, PT ;  /* 0x00000008ff007c0c */ /* 0x000fe2000bf05270 */
[----:B------:R-:W-:-:S12]  /*29b0*/  BRA.U !UP0, `(.L_x_71) ;  /* 0x0000000108d87547 */ /* 0x000fd8000b800000 */
[----:B------:R-:W-:Y:S01]  /*29c0*/  ULEA UR6, UR4, UR14, 0x2 ;  /* 0x0000000e04067291 */ /* 0x000fe2000f8e10ff */
[----:B-----5:R-:W2:Y:S08]  /*29d0*/  LDC.64 R6, c[0x0][0x390] ;  /* 0x0000e400ff067b82 */ /* 0x020eb00000000a00 */
[----:B0-----:R-:W3:Y:S01]  /*29e0*/  LDL.64 R20, [UR6] ;  /* 0x00000006ff147983 */ /* 0x001ee20008100a00 */
[----:B------:R-:W0:Y:S03]  /*29f0*/  LDC.64 R2, c[0x0][0x398] ;  /* 0x0000e600ff027b82 */ /* 0x000e260000000a00 */
[----:B-1----:R-:W4:Y:S04]  /*2a00*/  LDL.64 R22, [UR6+0x28] ;  /* 0x00002806ff167983 */ /* 0x002f280008100a00 */
[----:B------:R-:W4:Y:S04]  /*2a10*/  LDL.64 R18, [UR6+0x8] ;  /* 0x00000806ff127983 */ /* 0x000f280008100a00 */
[----:B------:R-:W4:Y:S04]  /*2a20*/  LDL.64 R16, [UR6+0x30] ;  /* 0x00003006ff107983 */ /* 0x000f280008100a00 */
[----:B------:R-:W4:Y:S04]  /*2a30*/  LDL.64 R10, [UR6+0x10] ;  /* 0x00001006ff0a7983 */ /* 0x000f280008100a00 */
[----:B------:R-:W4:Y:S04]  /*2a40*/  LDL.64 R12, [UR6+0x38] ;  /* 0x00003806ff0c7983 */ /* 0x000f280008100a00 */
[----:B------:R-:W4:Y:S04]  /*2a50*/  LDL.64 R8, [UR6+0x18] ;  /* 0x00001806ff087983 */ /* 0x000f280008100a00 */
[----:B------:R-:W4:Y:S01]  /*2a60*/  LDL.64 R4, [UR6+0x40] ;  /* 0x00004006ff047983 */ /* 0x000f220008100a00 */
[----:B------:R-:W1:Y:S02]  /*2a70*/  LDCU UR6, c[0x0][0x3a8] ;  /* 0x00007500ff0677ac */ /* 0x000e640008000800 */
[----:B-1----:R-:W-:-:S04]  /*2a80*/  IMAD.U32 R25, RZ, RZ, UR6 ;  /* 0x00000006ff197e24 */ /* 0x002fc8000f8e00ff */
[----:B------:R-:W-:Y:S01]  /*2a90*/  IMAD R25, R25, UR4, R14 ;  /* 0x0000000419197c24 */ /* 0x000fe2000f8e020e */
[----:B------:R-:W-:-:S03]  /*2aa0*/  UIADD3 UR4, UPT, UPT, UR4, 0x8, URZ ;  /* 0x0000000804047890 */ /* 0x000fc6000fffe0ff */
[C---:B------:R-:W-:Y:S02]  /*2ab0*/  VIADD R15, R25.reuse, UR6 ;  /* 0x00000006190f7c36 */ /* 0x040fe40008000000 */
[----:B--2---:R-:W-:-:S04]  /*2ac0*/  IMAD.WIDE.U32 R26, R25, 0x4, R6 ;  /* 0x00000004191a7825 */ /* 0x004fc800078e0006 */
[----:B------:R-:W-:Y:S02]  /*2ad0*/  VIADD R35, R15, UR6 ;  /* 0x000000060f237c36 */ /* 0x000fe40008000000 */
[----:B0-----:R-:W-:-:S04]  /*2ae0*/  IMAD.WIDE.U32 R24, R25, 0x4, R2 ;  /* 0x0000000419187825 */ /* 0x001fc800078e0002 */
[----:B------:R-:W-:Y:S02]  /*2af0*/  VIADD R37, R35, UR6 ;  /* 0x0000000623257c36 */ /* 0x000fe40008000000 */
[----:B------:R-:W-:-:S04]  /*2b00*/  IMAD.WIDE.U32 R28, R15, 0x4, R6 ;  /* 0x000000040f1c7825 */ /* 0x000fc800078e0006 */
[----:B------:R-:W-:-:S04]  /*2b10*/  IMAD.WIDE.U32 R30, R15, 0x4, R2 ;  /* 0x000000040f1e7825 */ /* 0x000fc800078e0002 */
[----:B------:R-:W-:-:S04]  /*2b20*/  IMAD.WIDE.U32 R32, R35, 0x4, R6 ;  /* 0x0000000423207825 */ /* 0x000fc800078e0006 */
[----:B------:R-:W-:Y:S01]  /*2b30*/  IMAD.WIDE.U32 R34, R35, 0x4, R2 ;  /* 0x0000000423227825 */ /* 0x000fe200078e0002 */
[----:B---3--:R0:W-:Y:S04]  /*2b40*/  STG.E desc[UR12][R26.64], R20 ;  /* 0x000000141a007986 */ /* 0x0081e8000c10190c */
[----:B----4-:R1:W-:Y:S04]  /*2b50*/  STG.E desc[UR12][R24.64], R22 ;  /* 0x0000001618007986 */ /* 0x0103e8000c10190c */
[----:B------:R2:W-:Y:S01]  /*2b60*/  STG.E desc[UR12][R28.64], R21 ;  /* 0x000000151c007986 */ /* 0x0005e2000c10190c */
[----:B0-----:R-:W-:-:S03]  /*2b70*/  VIADD R27, R37, UR6 ;  /* 0x00000006251b7c36 */ /* 0x001fc60008000000 */
[----:B------:R-:W-:Y:S01]  /*2b80*/  STG.E desc[UR12][R30.64], R23 ;  /* 0x000000171e007986 */ /* 0x000fe2000c10190c */
[----:B-1----:R-:W-:-:S03]  /*2b90*/  IMAD.WIDE.U32 R24, R37, 0x4, R6 ;  /* 0x0000000425187825 */ /* 0x002fc600078e0006 */
[----:B------:R0:W-:Y:S01]  /*2ba0*/  STG.E desc[UR12][R32.64], R18 ;  /* 0x0000001220007986 */ /* 0x0001e2000c10190c */
[----:B--2---:R-:W-:-:S03]  /*2bb0*/  VIADD R21, R27, UR6 ;  /* 0x000000061b157c36 */ /* 0x004fc60008000000 */
[----:B------:R-:W-:Y:S01]  /*2bc0*/  STG.E desc[UR12][R34.64], R16 ;  /* 0x0000001022007986 */ /* 0x000fe2000c10190c */
[----:B------:R-:W-:-:S03]  /*2bd0*/  IMAD.WIDE.U32 R36, R37, 0x4, R2 ;  /* 0x0000000425247825 */ /* 0x000fc600078e0002 */
[----:B------:R1:W-:Y:S01]  /*2be0*/  STG.E desc[UR12][R24.64], R19 ;  /* 0x0000001318007986 */ /* 0x0003e2000c10190c */
[----:B------:R-:W-:Y:S02]  /*2bf0*/  VIADD R15, R21, UR6 ;  /* 0x00000006150f7c36 */ /* 0x000fe40008000000 */
[C---:B------:R-:W-:Y:S01]  /*2c00*/  IMAD.WIDE.U32 R28, R27.reuse, 0x4, R6 ;  /* 0x000000041b1c7825 */ /* 0x040fe200078e0006 */
[----:B------:R2:W-:Y:S03]  /*2c10*/  STG.E desc[UR12][R36.64], R17 ;  /* 0x0000001124007986 */ /* 0x0005e6000c10190c */
[----:B------:R-:W-:Y:S01]  /*2c20*/  IMAD.WIDE.U32 R26, R27, 0x4, R2 ;  /* 0x000000041b1a7825 */ /* 0x000fe200078e0002 */
[----:B------:R2:W-:Y:S03]  /*2c30*/  STG.E desc[UR12][R28.64], R10 ;  /* 0x0000000a1c007986 */ /* 0x0005e6000c10190c */
[----:B0-----:R-:W-:Y:S01]  /*2c40*/  VIADD R33, R15, UR6 ;  /* 0x000000060f217c36 */ /* 0x001fe20008000000 */
[----:B------:R2:W-:Y:S01]  /*2c50*/  STG.E desc[UR12][R26.64], R12 ;  /* 0x0000000c1a007986 */ /* 0x0005e2000c10190c */
[----:B-1----:R-:W-:-:S04]  /*2c60*/  IMAD.WIDE.U32 R24, R21, 0x4, R6 ;  /* 0x0000000415187825 */ /* 0x002fc800078e0006 */
[----:B------:R-:W-:Y:S01]  /*2c70*/  IMAD.WIDE.U32 R22, R21, 0x4, R2 ;  /* 0x0000000415167825 */ /* 0x000fe200078e0002 */
[----:B------:R2:W-:Y:S03]  /*2c80*/  STG.E desc[UR12][R24.64], R11 ;  /* 0x0000000b18007986 */ /* 0x0005e6000c10190c */
[C---:B------:R-:W-:Y:S01]  /*2c90*/  IMAD.WIDE.U32 R20, R15.reuse, 0x4, R6 ;  /* 0x000000040f147825 */ /* 0x040fe200078e0006 */
[----:B------:R2:W-:Y:S03]  /*2ca0*/  STG.E desc[UR12][R22.64], R13 ;  /* 0x0000000d16007986 */ /* 0x0005e6000c10190c */
[----:B------:R-:W-:Y:S01]  /*2cb0*/  IMAD.WIDE.U32 R30, R15, 0x4, R2 ;  /* 0x000000040f1e7825 */ /* 0x000fe200078e0002 */
[----:B------:R2:W-:Y:S03]  /*2cc0*/  STG.E desc[UR12][R20.64], R8 ;  /* 0x0000000814007986 */ /* 0x0005e6000c10190c */
[C---:B------:R-:W-:Y:S01]  /*2cd0*/  IMAD.WIDE.U32 R6, R33.reuse, 0x4, R6 ;  /* 0x0000000421067825 */ /* 0x040fe200078e0006 */
[----:B------:R2:W-:Y:S03]  /*2ce0*/  STG.E desc[UR12][R30.64], R4 ;  /* 0x000000041e007986 */ /* 0x0005e6000c10190c */
[----:B------:R-:W-:Y:S01]  /*2cf0*/  IMAD.WIDE.U32 R2, R33, 0x4, R2 ;  /* 0x0000000421027825 */ /* 0x000fe200078e0002 */
[----:B------:R2:W-:Y:S04]  /*2d00*/  STG.E desc[UR12][R6.64], R9 ;  /* 0x0000000906007986 */ /* 0x0005e8000c10190c */
[----:B------:R2:W-:Y:S02]  /*2d10*/  STG.E desc[UR12][R2.64], R5 ;  /* 0x0000000502007986 */ /* 0x0005e4000c10190c */
.L_x_71:
[----:B------:R-:W-:Y:S05]  /*2d20*/  @!P0 EXIT ;  /* 0x000000000000894d */ /* 0x000fea0003800000 */
[----:B------:R-:W-:Y:S02]  /*2d30*/  UISETP.GE.U32.AND UP0, UPT, UR8, 0x4, UPT ;  /* 0x000000040800788c */ /* 0x000fe4000bf06070 */
[----:B------:R-:W-:-:S06]  /*2d40*/  ULOP3.LUT UR6, UR9, 0x3, URZ, 0xc0, !UPT ;  /* 0x0000000309067892 */ /* 0x000fcc000f8ec0ff */
[----:B------:R-:W-:Y:S01]  /*2d50*/  ISETP.NE.AND P0, PT, RZ, UR6, PT ;  /* 0x00000006ff007c0c */ /* 0x000fe2000bf05270 */
[----:B------:R-:W-:-:S12]  /*2d60*/  BRA.U !UP0, `(.L_x_72) ;  /* 0x0000000108787547 */ /* 0x000fd8000b800000 */
[----:B------:R-:W-:Y:S01]  /*2d70*/  ULEA UR7, UR4, UR14, 0x2 ;  /* 0x0000000e04077291 */ /* 0x000fe2000f8e10ff */
[----:B0-2---:R-:W1:Y:S08]  /*2d80*/  LDC.64 R12, c[0x0][0x390] ;  /* 0x0000e400ff0c7b82 */ /* 0x005e700000000a00 */
[----:B-----5:R-:W2:Y:S01]  /*2d90*/  LDL.64 R6, [UR7] ;  /* 0x00000007ff067983 */ /* 0x020ea20008100a00 */
[----:B------:R-:W0:Y:S03]  /*2da0*/  LDC.64 R10, c[0x0][0x398] ;  /* 0x0000e600ff0a7b82 */ /* 0x000e260000000a00 */
[----:B------:R-:W3:Y:S04]  /*2db0*/  LDL.64 R8, [UR7+0x28] ;  /* 0x00002807ff087983 */ /* 0x000ee80008100a00 */
[----:B------:R-:W4:Y:S04]  /*2dc0*/  LDL.64 R4, [UR7+0x8] ;  /* 0x00000807ff047983 */ /* 0x000f280008100a00 */
[----:B------:R-:W4:Y:S01]  /*2dd0*/  LDL.64 R2, [UR7+0x30] ;  /* 0x00003007ff027983 */ /* 0x000f220008100a00 */
[----:B------:R-:W1:Y:S02]  /*2de0*/  LDCU UR7, c[0x0][0x3a8] ;  /* 0x00007500ff0777ac */ /* 0x000e640008000800 */
[----:B-1----:R-:W-:-:S04]  /*2df0*/  IMAD.U32 R17, RZ, RZ, UR7 ;  /* 0x00000007ff117e24 */ /* 0x002fc8000f8e00ff */
[----:B------:R-:W-:Y:S01]  /*2e00*/  IMAD R17, R17, UR4, R14 ;  /* 0x0000000411117c24 */ /* 0x000fe2000f8e020e */
[----:B------:R-:W-:-:S03]  /*2e10*/  UIADD3 UR4, UPT, UPT, UR4, 0x4, URZ ;  /* 0x0000000404047890 */ /* 0x000fc6000fffe0ff */
[C---:B------:R-:W-:Y:S02]  /*2e20*/  VIADD R21, R17.reuse, UR7 ;  /* 0x0000000711157c36 */ /* 0x040fe40008000000 */
[----:B------:R-:W-:-:S04]  /*2e30*/  IMAD.WIDE.U32 R26, R17, 0x4, R12 ;  /* 0x00000004111a7825 */ /* 0x000fc800078e000c */
[----:B------:R-:W-:Y:S02]  /*2e40*/  VIADD R25, R21, UR7 ;  /* 0x0000000715197c36 */ /* 0x000fe40008000000 */
[----:B0-----:R-:W-:-:S04]  /*2e50*/  IMAD.WIDE.U32 R16, R17, 0x4, R10 ;  /* 0x0000000411107825 */ /* 0x001fc800078e000a */
[----:B------:R-:W-:Y:S02]  /*2e60*/  VIADD R15, R25, UR7 ;  /* 0x00000007190f7c36 */ /* 0x000fe40008000000 */
[----:B------:R-:W-:-:S04]  /*2e70*/  IMAD.WIDE.U32 R18, R21, 0x4, R12 ;  /* 0x0000000415127825 */ /* 0x000fc800078e000c */
[----:B------:R-:W-:-:S04]  /*2e80*/  IMAD.WIDE.U32 R20, R21, 0x4, R10 ;  /* 0x0000000415147825 */ /* 0x000fc800078e000a */
[----:B------:R-:W-:-:S04]  /*2e90*/  IMAD.WIDE.U32 R22, R25, 0x4, R12 ;  /* 0x0000000419167825 */ /* 0x000fc800078e000c */
[----:B------:R-:W-:-:S04]  /*2ea0*/  IMAD.WIDE.U32 R24, R25, 0x4, R10 ;  /* 0x0000000419187825 */ /* 0x000fc800078e000a */
[----:B------:R-:W-:-:S04]  /*2eb0*/  IMAD.WIDE.U32 R12, R15, 0x4, R12 ;  /* 0x000000040f0c7825 */ /* 0x000fc800078e000c */
[----:B------:R-:W-:Y:S01]  /*2ec0*/  IMAD.WIDE.U32 R10, R15, 0x4, R10 ;  /* 0x000000040f0a7825 */ /* 0x000fe200078e000a */
[----:B--2---:R0:W-:Y:S04]  /*2ed0*/  STG.E desc[UR12][R26.64], R6 ;  /* 0x000000061a007986 */ /* 0x0041e8000c10190c */
[----:B---3--:R0:W-:Y:S04]  /*2ee0*/  STG.E desc[UR12][R16.64], R8 ;  /* 0x0000000810007986 */ /* 0x0081e8000c10190c */
[----:B------:R0:W-:Y:S04]  /*2ef0*/  STG.E desc[UR12][R18.64], R7 ;  /* 0x0000000712007986 */ /* 0x0001e8000c10190c */
[----:B------:R0:W-:Y:S04]  /*2f00*/  STG.E desc[UR12][R20.64], R9 ;  /* 0x0000000914007986 */ /* 0x0001e8000c10190c */
[----:B----4-:R0:W-:Y:S04]  /*2f10*/  STG.E desc[UR12][R22.64], R4 ;  /* 0x0000000416007986 */ /* 0x0101e8000c10190c */
[----:B------:R0:W-:Y:S04]  /*2f20*/  STG.E desc[UR12][R24.64], R2 ;  /* 0x0000000218007986 */ /* 0x0001e8000c10190c */
[----:B------:R0:W-:Y:S04]  /*2f30*/  STG.E desc[UR12][R12.64], R5 ;  /* 0x000000050c007986 */ /* 0x0001e8000c10190c */
[----:B------:R0:W-:Y:S02]  /*2f40*/  STG.E desc[UR12][R10.64], R3 ;  /* 0x000000030a007986 */ /* 0x0001e4000c10190c */
.L_x_72:
[----:B------:R-:W-:Y:S05]  /*2f50*/  @!P0 EXIT ;  /* 0x000000000000894d */ /* 0x000fea0003800000 */
[----:B------:R-:W3:Y:S01]  /*2f60*/  LDCU UR8, c[0x0][0x3a8] ;  /* 0x00007500ff0877ac */ /* 0x000ee20008000800 */
[----:B0-2--5:R-:W0:Y:S01]  /*2f70*/  LDC.64 R6, c[0x0][0x390] ;  /* 0x0000e400ff067b82 */ /* 0x025e220000000a00 */
[----:B------:R-:W-:Y:S02]  /*2f80*/  UIMAD UR7, UR4, 0x4, UR5 ;  /* 0x00000004040778a4 */ /* 0x000fe4000f8e0205 */
[----:B------:R-:W-:-:S05]  /*2f90*/  UIADD3 UR6, UPT, UPT, -UR6, URZ, URZ ;  /* 0x000000ff06067290 */ /* 0x000fca000fffe1ff */
[----:B------:R-:W2:Y:S01]  /*2fa0*/  LDC.64 R8, c[0x0][0x398] ;  /* 0x0000e600ff087b82 */ /* 0x000ea20000000a00 */
[----:B---3--:R-:W-:-:S04]  /*2fb0*/  IMAD.U32 R11, RZ, RZ, UR8 ;  /* 0x00000008ff0b7e24 */ /* 0x008fc8000f8e00ff */
[----:B------:R-:W-:Y:S01]  /*2fc0*/  IMAD R11, R11, UR4, R14 ;  /* 0x000000040b0b7c24 */ /* 0x000fe2000f8e020e */
[----:B------:R-:W-:-:S12]  /*2fd0*/  UIMAD UR4, UR4, 0x4, UR14 ;  /* 0x00000004040478a4 */ /* 0x000fd8000f8e020e */
.L_x_73:
[----:B---3--:R-:W3:Y:S04]  /*2fe0*/  LDL R13, [UR4] ;  /* 0x00000004ff0d7983 */ /* 0x008ee80008100800 */
[----:B------:R-:W4:Y:S01]  /*2ff0*/  LDL R15, [UR7] ;  /* 0x00000007ff0f7983 */ /* 0x000f220008100800 */
[C---:B0-----:R-:W-:Y:S01]  /*3000*/  IMAD.WIDE.U32 R2, R11.reuse, 0x4, R6 ;  /* 0x000000040b027825 */ /* 0x041fe200078e0006 */
[----:B------:R-:W-:Y:S02]  /*3010*/  UIADD3 UR6, UPT, UPT, UR6, 0x1, URZ ;  /* 0x0000000106067890 */ /* 0x000fe4000fffe0ff */
[----:B------:R-:W-:Y:S01]  /*3020*/  UIADD3 UR4, UPT, UPT, UR4, 0x4, URZ ;  /* 0x0000000404047890 */ /* 0x000fe2000fffe0ff */
[----:B--2---:R-:W-:Y:S01]  /*3030*/  IMAD.WIDE.U32 R4, R11, 0x4, R8 ;  /* 0x000000040b047825 */ /* 0x004fe200078e0008 */
[----:B------:R-:W-:-:S02]  /*3040*/  UISETP.NE.AND UP0, UPT, UR6, URZ, UPT ;  /* 0x000000ff0600728c */ /* 0x000fc4000bf05270 */
[----:B------:R-:W-:Y:S01]  /*3050*/  UIADD3 UR7, UPT, UPT, UR7, 0x4, URZ ;  /* 0x0000000407077890 */ /* 0x000fe2000fffe0ff */
[----:B------:R-:W-:Y:S01]  /*3060*/  VIADD R11, R11, UR8 ;  /* 0x000000080b0b7c36 */ /* 0x000fe20008000000 */
[----:B---3--:R3:W-:Y:S04]  /*3070*/  STG.E desc[UR12][R2.64], R13 ;  /* 0x0000000d02007986 */ /* 0x0087e8000c10190c */
[----:B----4-:R3:W-:Y:S01]  /*3080*/  STG.E desc[UR12][R4.64], R15 ;  /* 0x0000000f04007986 */ /* 0x0107e2000c10190c */
[----:B------:R-:W-:Y:S05]  /*3090*/  BRA.U UP0, `(.L_x_73) ;  /* 0xfffffffd00d07547 */ /* 0x000fea000b83ffff */
[----:B------:R-:W-:Y:S05]  /*30a0*/  EXIT ;  /* 0x000000000000794d */ /* 0x000fea0003800000 */
.L_x_74:
        /* <DEDUP_REMOVED lines=13> */
.L_x_116:


//--------------------- .text._Z15kernelKNNsharedPKfS0_PiPfiiiii --------------------------
	.section	.text._Z15kernelKNNsharedPKfS0_PiPfiiiii,"ax",@progbits
	.align	128
        .global         _Z15kernelKNNsharedPKfS0_PiPfiiiii
        .type           _Z15kernelKNNsharedPKfS0_PiPfiiiii,@function
        .size           _Z15kernelKNNsharedPKfS0_PiPfiiiii,(.L_x_117 - _Z15kernelKNNsharedPKfS0_PiPfiiiii)
        .other          _Z15kernelKNNsharedPKfS0_PiPfiiiii,@"STO_CUDA_ENTRY STV_DEFAULT"
_Z15kernelKNNsharedPKfS0_PiPfiiiii:
.text._Z15kernelKNNsharedPKfS0_PiPfiiiii:
[----:B------:R-:W-:Y:S01]  /*0000*/  LDC R1, c[0x0][0x37c] ;  /* 0x0000df00ff017b82 */ /* 0x000fe20000000800 */
[----:B------:R-:W0:Y:S07]  /*0010*/  S2R R2, SR_TID.X ;  /* 0x0000000000027919 */ /* 0x000e2e0000002100 */
[----:B------:R-:W1:Y:S01]  /*0020*/  S2UR UR5, SR_CTAID.X ;  /* 0x00000000000579c3 */ /* 0x000e620000002500 */
[----:B------:R-:W1:Y:S01]  /*0030*/  LDCU UR11, c[0x0][0x360] ;  /* 0x00006c00ff0b77ac */ /* 0x000e620008000800 */
[----:B------:R-:W2:Y:S01]  /*0040*/  LDCU UR4, c[0x0][0x3a8] ;  /* 0x00007500ff0477ac */ /* 0x000ea20008000800 */
[----:B-1----:R-:W-:-:S06]  /*0050*/  UIMAD UR5, UR11, UR5, URZ ;  /* 0x000000050b0572a4 */ /* 0x002fcc000f8e02ff */
[----:B0-----:R-:W-:-:S05]  /*0060*/  VIADD R0, R2, UR5 ;  /* 0x0000000502007c36 */ /* 0x001fca0008000000 */
[----:B--2---:R-:W-:-:S13]  /*0070*/  ISETP.GE.U32.AND P0, PT, R0, UR4, PT ;  /* 0x0000000400007c0c */ /* 0x004fda000bf06070 */
[----:B------:R-:W-:Y:S05]  /*0080*/  @P0 EXIT ;  /* 0x000000000000094d */ /* 0x000fea0003800000 */
[----:B------:R-:W0:Y:S01]  /*0090*/  LDC R11, c[0x0][0x3ac] ;  /* 0x0000eb00ff0b7b82 */ /* 0x000e220000000800 */
[----:B------:R-:W1:Y:S01]  /*00a0*/  LDCU.64 UR8, c[0x0][0x358] ;  /* 0x00006b00ff0877ac */ /* 0x000e620008000a00 */
[----:B0-----:R-:W-:-:S13]  /*00b0*/  ISETP.GE.AND P0, PT, R11, 0x1, PT ;  /* 0x000000010b00780c */ /* 0x001fda0003f06270 */
[----:B-1----:R-:W-:Y:S05]  /*00c0*/  @!P0 BRA `(.L_x_75) ;  /* 0x0000000400448947 */ /* 0x002fea0003800000 */
[C---:B------:R-:W-:Y:S01]  /*00d0*/  ISETP.GE.U32.AND P0, PT, R11.reuse, 0x10, PT ;  /* 0x000000100b00780c */ /* 0x040fe20003f06070 */
[----:B------:R-:W-:Y:S01]  /*00e0*/  IMAD.MOV.U32 R3, RZ, RZ, RZ ;  /* 0x000000ffff037224 */ /* 0x000fe200078e00ff */
[----:B------:R-:W-:-:S04]  /*00f0*/  LOP3.LUT R6, R11, 0xf, RZ, 0xc0, !PT ;  /* 0x0000000f0b067812 */ /* 0x000fc800078ec0ff */
[----:B------:R-:W-:-:S07]  /*0100*/  ISETP.NE.AND P1, PT, R6, RZ, PT ;  /* 0x000000ff0600720c */ /* 0x000fce0003f25270 */
[----:B------:R-:W-:Y:S06]  /*0110*/  @!P0 BRA `(.L_x_76) ;  /* 0x00000000006c8947 */ /* 0x000fec0003800000 */
[----:B------:R-:W0:Y:S01]  /*0120*/  S2UR UR6, SR_CgaCtaId ;  /* 0x00000000000679c3 */ /* 0x000e220000008800 */
[----:B------:R-:W-:Y:S01]  /*0130*/  UMOV UR4, 0x400 ;  /* 0x0000040000047882 */ /* 0x000fe20000000000 */
[----:B------:R-:W-:Y:S01]  /*0140*/  LOP3.LUT R3, R11, 0x7ffffff0, RZ, 0xc0, !PT ;  /* 0x7ffffff00b037812 */ /* 0x000fe200078ec0ff */
[----:B------:R-:W-:Y:S01]  /*0150*/  IMAD.MOV.U32 R5, RZ, RZ, 0x7f800000 ;  /* 0x7f800000ff057424 */ /* 0x000fe200078e00ff */
[----:B0-----:R-:W-:-:S03]  /*0160*/  ULEA UR6, UR6, UR4, 0x18 ;  /* 0x0000000406067291 */ /* 0x001fc6000f8ec0ff */
[----:B------:R-:W-:-:S09]  /*0170*/  UMOV UR4, URZ ;  /* 0x000000ff00047c82 */ /* 0x000fd20008000000 */
.L_x_77:
[----:B0-----:R-:W-:Y:S01]  /*0180*/  IMAD R4, R2, R11, UR4 ;  /* 0x0000000402047e24 */ /* 0x001fe2000f8e020b */
[----:B------:R-:W-:-:S04]  /*0190*/  UIADD3 UR4, UPT, UPT, UR4, 0x10, URZ ;  /* 0x0000001004047890 */ /* 0x000fc8000fffe0ff */
[----:B------:R-:W-:Y:S02]  /*01a0*/  LEA R4, R4, UR6, 0x2 ;  /* 0x0000000604047c11 */ /* 0x000fe4000f8e10ff */
[----:B------:R-:W-:-:S03]  /*01b0*/  ISETP.NE.AND P0, PT, R3, UR4, PT ;  /* 0x0000000403007c0c */ /* 0x000fc6000bf05270 */
[----:B------:R0:W-:Y:S04]  /*01c0*/  STS [R4], R5 ;  /* 0x0000000504007388 */ /* 0x0001e80000000800 */
[----:B------:R0:W-:Y:S04]  /*01d0*/  STS [R4+0x4], R5 ;  /* 0x0000040504007388 */ /* 0x0001e80000000800 */
        /* <DEDUP_REMOVED lines=13> */
[----:B------:R0:W-:Y:S01]  /*02b0*/  STS [R4+0x3c], R5 ;  /* 0x00003c0504007388 */ /* 0x0001e20000000800 */
[----:B------:R-:W-:Y:S05]  /*02c0*/  @P0 BRA `(.L_x_77) ;  /* 0xfffffffc00ac0947 */ /* 0x000fea000383ffff */
.L_x_76:
[----:B------:R-:W-:Y:S05]  /*02d0*/  @!P1 BRA `(.L_x_75) ;  /* 0x0000000000c09947 */ /* 0x000fea0003800000 */
[----:B------:R-:W-:Y:S02]  /*02e0*/  ISETP.GE.U32.AND P0, PT, R6, 0x8, PT ;  /* 0x000000080600780c */ /* 0x000fe40003f06070 */
[----:B------:R-:W-:-:S04]  /*02f0*/  LOP3.LUT R7, R11, 0x7, RZ, 0xc0, !PT ;  /* 0x000000070b077812 */ /* 0x000fc800078ec0ff */
[----:B------:R-:W-:-:S07]  /*0300*/  ISETP.NE.AND P1, PT, R7, RZ, PT ;  /* 0x000000ff0700720c */ /* 0x000fce0003f25270 */
[----:B------:R-:W-:Y:S06]  /*0310*/  @!P0 BRA `(.L_x_78) ;  /* 0x00000000003c8947 */ /* 0x000fec0003800000 */
[----:B------:R-:W1:Y:S01]  /*0320*/  S2UR UR6, SR_CgaCtaId ;  /* 0x00000000000679c3 */ /* 0x000e620000008800 */
[----:B------:R-:W-:Y:S01]  /*0330*/  UMOV UR4, 0x400 ;  /* 0x0000040000047882 */ /* 0x000fe20000000000 */
[----:B0-----:R-:W-:Y:S02]  /*0340*/  IMAD R4, R2, R11, R3 ;  /* 0x0000000b02047224 */ /* 0x001fe400078e0203 */
[----:B------:R-:W-:Y:S02]  /*0350*/  IMAD.MOV.U32 R5, RZ, RZ, 0x7f800000 ;  /* 0x7f800000ff057424 */ /* 0x000fe400078e00ff */
[----:B------:R-:W-:Y:S01]  /*0360*/  VIADD R3, R3, 0x8 ;  /* 0x0000000803037836 */ /* 0x000fe20000000000 */
[----:B-1----:R-:W-:-:S06]  /*0370*/  ULEA UR4, UR6, UR4, 0x18 ;  /* 0x0000000406047291 */ /* 0x002fcc000f8ec0ff */
[----:B------:R-:W-:-:S05]  /*0380*/  LEA R4, R4, UR4, 0x2 ;  /* 0x0000000404047c11 */ /* 0x000fca000f8e10ff */
[----:B------:R1:W-:Y:S04]  /*0390*/  STS [R4], R5 ;  /* 0x0000000504007388 */ /* 0x0003e80000000800 */
[----:B------:R1:W-:Y:S04]  /*03a0*/  STS [R4+0x4], R5 ;  /* 0x0000040504007388 */ /* 0x0003e80000000800 */
[----:B------:R1:W-:Y:S04]  /*03b0*/  STS [R4+0x8], R5 ;  /* 0x0000080504007388 */ /* 0x0003e80000000800 */
[----:B------:R1:W-:Y:S04]  /*03c0*/  STS [R4+0xc], R5 ;  /* 0x00000c0504007388 */ /* 0x0003e80000000800 */
[----:B------:R1:W-:Y:S04]  /*03d0*/  STS [R4+0x10], R5 ;  /* 0x0000100504007388 */ /* 0x0003e80000000800 */
[----:B------:R1:W-:Y:S04]  /*03e0*/  STS [R4+0x14], R5 ;  /* 0x0000140504007388 */ /* 0x0003e80000000800 */
[----:B------:R1:W-:Y:S04]  /*03f0*/  STS [R4+0x18], R5 ;  /* 0x0000180504007388 */ /* 0x0003e80000000800 */
[----:B------:R1:W-:Y:S02]  /*0400*/  STS [R4+0x1c], R5 ;  /* 0x00001c0504007388 */ /* 0x0003e40000000800 */
.L_x_78:
[----:B------:R-:W-:Y:S05]  /*0410*/  @!P1 BRA `(.L_x_75) ;  /* 0x0000000000709947 */ /* 0x000fea0003800000 */
[----:B------:R-:W-:Y:S02]  /*0420*/  ISETP.GE.U32.AND P0, PT, R7, 0x4, PT ;  /* 0x000000040700780c */ /* 0x000fe40003f06070 */
[----:B------:R-:W-:-:S04]  /*0430*/  LOP3.LUT R6, R11, 0x3, RZ, 0xc0, !PT ;  /* 0x000000030b067812 */ /* 0x000fc800078ec0ff */
[----:B------:R-:W-:-:S07]  /*0440*/  ISETP.NE.AND P1, PT, R6, RZ, PT ;  /* 0x000000ff0600720c */ /* 0x000fce0003f25270 */
[----:B------:R-:W-:Y:S06]  /*0450*/  @!P0 BRA `(.L_x_79) ;  /* 0x00000000002c8947 */ /* 0x000fec0003800000 */
[----:B------:R-:W2:Y:S01]  /*0460*/  S2UR UR6, SR_CgaCtaId ;  /* 0x00000000000679c3 */ /* 0x000ea20000008800 */
[----:B------:R-:W-:Y:S01]  /*0470*/  UMOV UR4, 0x400 ;  /* 0x0000040000047882 */ /* 0x000fe20000000000 */
[----:B01----:R-:W-:Y:S02]  /*0480*/  IMAD R4, R2, R11, R3 ;  /* 0x0000000b02047224 */ /* 0x003fe400078e0203 */
[----:B------:R-:W-:Y:S02]  /*0490*/  IMAD.MOV.U32 R5, RZ, RZ, 0x7f800000 ;  /* 0x7f800000ff057424 */ /* 0x000fe400078e00ff */
[----:B------:R-:W-:Y:S01]  /*04a0*/  VIADD R3, R3, 0x4 ;  /* 0x0000000403037836 */ /* 0x000fe20000000000 */
[----:B--2---:R-:W-:-:S06]  /*04b0*/  ULEA UR4, UR6, UR4, 0x18 ;  /* 0x0000000406047291 */ /* 0x004fcc000f8ec0ff */
[----:B------:R-:W-:-:S05]  /*04c0*/  LEA R4, R4, UR4, 0x2 ;  /* 0x0000000404047c11 */ /* 0x000fca000f8e10ff */
[----:B------:R2:W-:Y:S04]  /*04d0*/  STS [R4], R5 ;  /* 0x0000000504007388 */ /* 0x0005e80000000800 */
[----:B------:R2:W-:Y:S04]  /*04e0*/  STS [R4+0x4], R5 ;  /* 0x0000040504007388 */ /* 0x0005e80000000800 */
[----:B------:R2:W-:Y:S04]  /*04f0*/  STS [R4+0x8], R5 ;  /* 0x0000080504007388 */ /* 0x0005e80000000800 */
[----:B------:R2:W-:Y:S02]  /*0500*/  STS [R4+0xc], R5 ;  /* 0x00000c0504007388 */ /* 0x0005e40000000800 */
.L_x_79:
[----:B------:R-:W-:Y:S05]  /*0510*/  @!P1 BRA `(.L_x_75) ;  /* 0x0000000000309947 */ /* 0x000fea0003800000 */
[----:B------:R-:W3:Y:S01]  /*0520*/  S2UR UR6, SR_CgaCtaId ;  /* 0x00000000000679c3 */ /* 0x000ee20000008800 */
[----:B------:R-:W-:Y:S01]  /*0530*/  UMOV UR4, 0x400 ;  /* 0x0000040000047882 */ /* 0x000fe20000000000 */
[----:B012---:R-:W-:Y:S01]  /*0540*/  IMAD.MOV.U32 R5, RZ, RZ, 0x7f800000 ;  /* 0x7f800000ff057424 */ /* 0x007fe200078e00ff */
[----:B---3--:R-:W-:-:S03]  /*0550*/  ULEA UR6, UR6, UR4, 0x18 ;  /* 0x0000000406067291 */ /* 0x008fc6000f8ec0ff */
[----:B------:R-:W-:-:S09]  /*0560*/  UMOV UR4, URZ ;  /* 0x000000ff00047c82 */ /* 0x000fd20008000000 */
.L_x_80:
[----:B------:R-:W-:Y:S01]  /*0570*/  IMAD R4, R2, R11, R3 ;  /* 0x0000000b02047224 */ /* 0x000fe200078e0203 */
[----:B------:R-:W-:Y:S01]  /*0580*/  UIADD3 UR4, UPT, UPT, UR4, 0x1, URZ ;  /* 0x0000000104047890 */ /* 0x000fe2000fffe0ff */
[----:B------:R-:W-:-:S03]  /*0590*/  VIADD R3, R3, 0x1 ;  /* 0x0000000103037836 */ /* 0x000fc60000000000 */
[----:B------:R-:W-:Y:S02]  /*05a0*/  LEA R4, R4, UR6, 0x2 ;  /* 0x0000000604047c11 */ /* 0x000fe4000f8e10ff */
[----:B------:R-:W-:-:S03]  /*05b0*/  ISETP.NE.AND P0, PT, R6, UR4, PT ;  /* 0x0000000406007c0c */ /* 0x000fc6000bf05270 */
[----:B------:R3:W-:Y:S10]  /*05c0*/  STS [R4], R5 ;  /* 0x0000000504007388 */ /* 0x0007f40000000800 */
[----:B---3--:R-:W-:Y:S05]  /*05d0*/  @P0 BRA `(.L_x_80) ;  /* 0xfffffffc00e40947 */ /* 0x008fea000383ffff */
.L_x_75:
[----:B------:R-:W3:Y:S01]  /*05e0*/  LDCU UR7, c[0x0][0x3a4] ;  /* 0x00007480ff0777ac */ /* 0x000ee20008000800 */
[----:B------:R-:W4:Y:S01]  /*05f0*/  S2UR UR6, SR_CgaCtaId ;  /* 0x00000000000679c3 */ /* 0x000f220000008800 */
[----:B------:R-:W-:Y:S01]  /*0600*/  UMOV UR4, 0x400 ;  /* 0x0000040000047882 */ /* 0x000fe20000000000 */
[----:B---3--:R-:W3:Y:S06]  /*0610*/  I2F.U32.RP R3, UR7 ;  /* 0x0000000700037d06 */ /* 0x008eec0008209000 */
[----:B------:R-:W-:Y:S01]  /*0620*/  BAR.SYNC.DEFER_BLOCKING 0x0 ;  /* 0x0000000000007b1d */ /* 0x000fe20000010000 */
[----:B------:R-:W-:Y:S01]  /*0630*/  ISETP.NE.U32.AND P1, PT, RZ, UR7, PT ;  /* 0x00000007ff007c0c */ /* 0x000fe2000bf25070 */
[----:B------:R-:W-:-:S02]  /*0640*/  UISETP.GE.AND UP0, UPT, UR7, 0x1, UPT ;  /* 0x000000010700788c */ /* 0x000fc4000bf06270 */
[----:B----4-:R-:W-:Y:S02]  /*0650*/  ULEA UR4, UR6, UR4, 0x18 ;  /* 0x0000000406047291 */ /* 0x010fe4000f8ec0ff */
[----:B---3--:R-:W0:Y:S02]  /*0660*/  MUFU.RCP R3, R3 ;  /* 0x0000000300037308 */ /* 0x008e240000001000 */
[----:B012---:R-:W-:-:S06]  /*0670*/  VIADD R4, R3, 0xffffffe ;  /* 0x0ffffffe03047836 */ /* 0x007fcc0000000000 */
[----:B------:R0:W1:Y:S02]  /*0680*/  F2I.FTZ.U32.TRUNC.NTZ R5, R4 ;  /* 0x0000000400057305 */ /* 0x000064000021f000 */
[----:B0-----:R-:W-:Y:S02]  /*0690*/  IMAD.MOV.U32 R4, RZ, RZ, RZ ;  /* 0x000000ffff047224 */ /* 0x001fe400078e00ff */
[----:B-1----:R-:W-:-:S04]  /*06a0*/  IMAD.MOV R7, RZ, RZ, -R5 ;  /* 0x000000ffff077224 */ /* 0x002fc800078e0a05 */
        /* <DEDUP_REMOVED lines=10> */
[----:B------:R-:W-:Y:S06]  /*0750*/  BRA.U !UP0, `(.L_x_81) ;  /* 0x0000001d08d47547 */ /* 0x000fec000b800000 */
[----:B------:R-:W0:Y:S01]  /*0760*/  LDCU UR7, c[0x0][0x3a0] ;  /* 0x00007400ff0777ac */ /* 0x000e220008000800 */
[----:B------:R-:W-:Y:S02]  /*0770*/  IMAD R3, R2, R11, RZ ;  /* 0x0000000b02037224 */ /* 0x000fe400078e02ff */
[----:B------:R-:W-:Y:S01]  /*0780*/  VIADD R2, R11, 0xffffffff ;  /* 0xffffffff0b027836 */ /* 0x000fe20000000000 */
[----:B------:R-:W1:Y:S02]  /*0790*/  LDCU UR6, c[0x0][0x3b0] ;  /* 0x00007600ff0677ac */ /* 0x000e640008000800 */
[----:B------:R-:W-:Y:S01]  /*07a0*/  LEA R3, R3, UR4, 0x2 ;  /* 0x0000000403037c11 */ /* 0x000fe2000f8e10ff */
[----:B0-----:R-:W-:Y:S01]  /*07b0*/  UISETP.GE.AND UP0, UPT, UR7, 0x1, UPT ;  /* 0x000000010700788c */ /* 0x001fe2000bf06270 */
[C---:B-1----:R-:W-:Y:S02]  /*07c0*/  VIADD R4, R7.reuse, -UR6 ;  /* 0x8000000607047c36 */ /* 0x042fe40008000000 */
[----:B------:R-:W-:-:S06]  /*07d0*/  VIADD R5, R7, UR6 ;  /* 0x0000000607057c36 */ /* 0x000fcc0008000000 */
[----:B------:R-:W-:Y:S05]  /*07e0*/  BRA.U !UP0, `(.L_x_82) ;  /* 0x00000019083c7547 */ /* 0x000fea000b800000 */
[----:B------:R-:W-:Y:S01]  /*07f0*/  IMAD.IADD R6, R0, 0x1, -R7 ;  /* 0x0000000100067824 */ /* 0x000fe200078e0a07 */
[----:B------:R-:W-:Y:S01]  /*0800*/  SHF.R.S32.HI R7, RZ, 0x1f, R0 ;  /* 0x0000001fff077819 */ /* 0x000fe20000011400 */
[----:B------:R-:W-:Y:S02]  /*0810*/  IMAD.MOV.U32 R8, RZ, RZ, 0x7f800000 ;  /* 0x7f800000ff087424 */ /* 0x000fe400078e00ff */
[----:B------:R-:W-:-:S07]  /*0820*/  IMAD.MOV.U32 R9, RZ, RZ, RZ ;  /* 0x000000ffff097224 */ /* 0x000fce00078e00ff */
.L_x_97:
[C---:B------:R-:W-:Y:S01]  /*0830*/  ISETP.GT.AND P0, PT, R9.reuse, R5, PT ;  /* 0x000000050900720c */ /* 0x040fe20003f04270 */
[----:B------:R-:W-:Y:S01]  /*0840*/  BSSY.RECONVERGENT B0, `(.L_x_83) ;  /* 0x0000184000007945 */ /* 0x000fe20003800200 */
[----:B------:R-:W-:-:S13]  /*0850*/  ISETP.GE.AND P1, PT, R9, R4, PT ;  /* 0x000000040900720c */ /* 0x000fda0003f26270 */
[----:B012-4-:R-:W-:Y:S05]  /*0860*/  @!P0 BRA P1, `(.L_x_84) ;  /* 0x0000001800048947 */ /* 0x017fea0000800000 */
        /* <DEDUP_REMOVED lines=10> */
[----:B------:R-:W2:Y:S01]  /*0910*/  LDCU UR20, c[0x0][0x3a8] ;  /* 0x00007500ff1477ac */ /* 0x000ea20008000800 */
[----:B------:R-:W3:Y:S01]  /*0920*/  LDCU.128 UR12, c[0x0][0x380] ;  /* 0x00007000ff0c77ac */ /* 0x000ee20008000c00 */
[----:B0-----:R-:W-:-:S04]  /*0930*/  ULOP3.LUT UR4, UR4, 0x7ffffff8, URZ, 0xc0, !UPT ;  /* 0x7ffffff804047892 */ /* 0x001fc8000f8ec0ff */
[----:B------:R-:W-:Y:S02]  /*0940*/  UIADD3 UR6, UPT, UPT, -UR4, URZ, URZ ;  /* 0x000000ff04067290 */ /* 0x000fe4000fffe1ff */
[----:B-1----:R-:W-:Y:S02]  /*0950*/  UIMAD UR7, UR23, 0x3, URZ ;  /* 0x00000003170778a4 */ /* 0x002fe4000f8e02ff */
[----:B------:R-:W-:Y:S02]  /*0960*/  USHF.L.U32 UR10, UR23, 0x1, URZ ;  /* 0x00000001170a7899 */ /* 0x000fe400080006ff */
[----:B------:R-:W-:Y:S02]  /*0970*/  USHF.L.U32 UR16, UR23, 0x2, URZ ;  /* 0x0000000217107899 */ /* 0x000fe400080006ff */
[----:B------:R-:W-:Y:S02]  /*0980*/  UIMAD UR17, UR23, 0x5, URZ ;  /* 0x00000005171178a4 */ /* 0x000fe4000f8e02ff */
[----:B------:R-:W-:-:S02]  /*0990*/  UIMAD UR18, UR23, 0x6, URZ ;  /* 0x00000006171278a4 */ /* 0x000fc4000f8e02ff */
[----:B------:R-:W-:Y:S01]  /*09a0*/  UIMAD UR19, UR23, 0x7, URZ ;  /* 0x00000007171378a4 */ /* 0x000fe2000f8e02ff */
[----:B--23--:R-:W-:-:S11]  /*09b0*/  UMOV UR4, URZ ;  /* 0x000000ff00047c82 */ /* 0x00cfd60008000000 */
.L_x_86:
[----:B------:R-:W-:Y:S01]  /*09c0*/  USHF.R.S32.HI UR21, URZ, 0x1f, UR4 ;  /* 0x0000001fff157899 */ /* 0x000fe20008011404 */
[----:B------:R-:W-:Y:S02]  /*09d0*/  SHF.R.S32.HI R7, RZ, 0x1f, R0 ;  /* 0x0000001fff077819 */ /* 0x000fe40000011400 */
[----:B------:R-:W-:Y:S02]  /*09e0*/  IADD3 R15, P0, PT, R0, UR4, RZ ;  /* 0x00000004000f7c10 */ /* 0x000fe4000ff1e0ff */
[----:B------:R-:W-:Y:S02]  /*09f0*/  IADD3 R12, P1, PT, R10, UR4, RZ ;  /* 0x000000040a0c7c10 */ /* 0x000fe4000ff3e0ff */
[----:B------:R-:W-:Y:S02]  /*0a00*/  IADD3.X R18, PT, PT, R7, UR21, RZ, P0, !PT ;  /* 0x0000001507127c10 */ /* 0x000fe400087fe4ff */
[----:B------:R-:W-:Y:S02]  /*0a10*/  LEA R16, P0, R15, UR12, 0x2 ;  /* 0x0000000c0f107c11 */ /* 0x000fe4000f8010ff */
[----:B------:R-:W-:-:S02]  /*0a20*/  IADD3.X R13, PT, PT, R11, UR21, RZ, P1, !PT ;  /* 0x000000150b0d7c10 */ /* 0x000fc40008ffe4ff */
[C---:B------:R-:W-:Y:S02]  /*0a30*/  LEA R14, P1, R12.reuse, UR14, 0x2 ;  /* 0x0000000e0c0e7c11 */ /* 0x040fe4000f8210ff */
[----:B------:R-:W-:Y:S02]  /*0a40*/  LEA.HI.X R17, R15, UR13, R18, 0x2, P0 ;  /* 0x0000000d0f117c11 */ /* 0x000fe400080f1412 */
[----:B------:R-:W-:-:S03]  /*0a50*/  LEA.HI.X R15, R12, UR15, R13, 0x2, P1 ;  /* 0x0000000f0c0f7c11 */ /* 0x000fc600088f140d */
[----:B------:R-:W2:Y:S04]  /*0a60*/  LDG.E R25, desc[UR8][R16.64] ;  /* 0x0000000810197981 */ /* 0x000ea8000c1e1900 */
[----:B------:R0:W2:Y:S01]  /*0a70*/  LDG.E R24, desc[UR8][R14.64] ;  /* 0x000000080e187981 */ /* 0x0000a2000c1e1900 */
[----:B------:R-:W-:Y:S02]  /*0a80*/  USHF.R.S32.HI UR21, URZ, 0x1f, UR20 ;  /* 0x0000001fff157899 */ /* 0x000fe40008011414 */
[----:B------:R-:W-:Y:S02]  /*0a90*/  IADD3 R12, P0, PT, R0, UR20, RZ ;  /* 0x00000014000c7c10 */ /* 0x000fe4000ff1e0ff */
[----:B------:R-:W-:Y:S02]  /*0aa0*/  IADD3 R13, P1, PT, R10, UR20, RZ ;  /* 0x000000140a0d7c10 */ /* 0x000fe4000ff3e0ff */
[----:B------:R-:W-:-:S02]  /*0ab0*/  IADD3.X R19, PT, PT, R7, UR21, RZ, P0, !PT ;  /* 0x0000001507137c10 */ /* 0x000fc400087fe4ff */
[C---:B------:R-:W-:Y:S02]  /*0ac0*/  LEA R26, P0, R12.reuse, UR12, 0x2 ;  /* 0x0000000c0c1a7c11 */ /* 0x040fe4000f8010ff */
[----:B------:R-:W-:Y:S02]  /*0ad0*/  IADD3.X R18, PT, PT, R11, UR21, RZ, P1, !PT ;  /* 0x000000150b127c10 */ /* 0x000fe40008ffe4ff */
[----:B------:R-:W-:Y:S02]  /*0ae0*/  LEA.HI.X R27, R12, UR13, R19, 0x2, P0 ;  /* 0x0000000d0c1b7c11 */ /* 0x000fe400080f1413 */
[C---:B------:R-:W-:Y:S01]  /*0af0*/  LEA R12, P0, R13.reuse, UR14, 0x2 ;  /* 0x0000000e0d0c7c11 */ /* 0x040fe2000f8010ff */
[----:B------:R-:W-:Y:S02]  /*0b00*/  USHF.R.S32.HI UR21, URZ, 0x1f, UR10 ;  /* 0x0000001fff157899 */ /* 0x000fe4000801140a */
[----:B0-----:R-:W-:Y:S01]  /*0b10*/  IADD3 R14, P1, PT, R10, UR10, RZ ;  /* 0x0000000a0a0e7c10 */ /* 0x001fe2000ff3e0ff */
[----:B------:R-:W-:Y:S01]  /*0b20*/  USHF.R.S32.HI UR22, URZ, 0x1f, UR16 ;  /* 0x0000001fff167899 */ /* 0x000fe20008011410 */
[----:B------:R-:W-:Y:S01]  /*0b30*/  LEA.HI.X R13, R13, UR15, R18, 0x2, P0 ;  /* 0x0000000f0d0d7c11 */ /* 0x000fe200080f1412 */
[----:B------:R-:W3:Y:S01]  /*0b40*/  LDG.E R26, desc[UR8][R26.64] ;  /* 0x000000081a1a7981 */ /* 0x000ee2000c1e1900 */
[----:B------:R-:W-:-:S02]  /*0b50*/  IADD3 R17, P0, PT, R0, UR10, RZ ;  /* 0x0000000a00117c10 */ /* 0x000fc4000ff1e0ff */
[----:B------:R-:W-:Y:S01]  /*0b60*/  IADD3.X R15, PT, PT, R11, UR21, RZ, P1, !PT ;  /* 0x000000150b0f7c10 */ /* 0x000fe20008ffe4ff */
[----:B------:R0:W3:Y:S01]  /*0b70*/  LDG.E R19, desc[UR8][R12.64] ;  /* 0x000000080c137981 */ /* 0x0000e2000c1e1900 */
[----:B------:R-:W-:Y:S02]  /*0b80*/  IADD3.X R18, PT, PT, R7, UR21, RZ, P0, !PT ;  /* 0x0000001507127c10 */ /* 0x000fe400087fe4ff */
[C---:B------:R-:W-:Y:S01]  /*0b90*/  LEA R20, P0, R17.reuse, UR12, 0x2 ;  /* 0x0000000c11147c11 */ /* 0x040fe2000f8010ff */
[----:B------:R-:W-:Y:S01]  /*0ba0*/  USHF.R.S32.HI UR21, URZ, 0x1f, UR7 ;  /* 0x0000001fff157899 */ /* 0x000fe20008011407 */
[C---:B------:R-:W-:Y:S02]  /*0bb0*/  LEA R16, P1, R14.reuse, UR14, 0x2 ;  /* 0x0000000e0e107c11 */ /* 0x040fe4000f8210ff */
[----:B------:R-:W-:Y:S02]  /*0bc0*/  LEA.HI.X R21, R17, UR13, R18, 0x2, P0 ;  /* 0x0000000d11157c11 */ /* 0x000fe400080f1412 */
[----:B------:R-:W-:-:S02]  /*0bd0*/  LEA.HI.X R17, R14, UR15, R15, 0x2, P1 ;  /* 0x0000000f0e117c11 */ /* 0x000fc400088f140f */
[C---:B0-----:R-:W-:Y:S01]  /*0be0*/  IADD3 R13, P0, PT, R0.reuse, UR7, RZ ;  /* 0x00000007000d7c10 */ /* 0x041fe2000ff1e0ff */
[----:B------:R-:W4:Y:S01]  /*0bf0*/  LDG.E R18, desc[UR8][R20.64] ;  /* 0x0000000814127981 */ /* 0x000f22000c1e1900 */
[----:B------:R-:W-:Y:S02]  /*0c00*/  IADD3 R22, P2, PT, R0, UR16, RZ ;  /* 0x0000001000167c10 */ /* 0x000fe4000ff5e0ff */
[----:B------:R-:W-:Y:S01]  /*0c10*/  IADD3.X R23, PT, PT, R7, UR21, RZ, P0, !PT ;  /* 0x0000001507177c10 */ /* 0x000fe200087fe4ff */
[----:B------:R0:W4:Y:S01]  /*0c20*/  LDG.E R27, desc[UR8][R16.64] ;  /* 0x00000008101b7981 */ /* 0x000122000c1e1900 */
[C---:B------:R-:W-:Y:S02]  /*0c30*/  LEA R12, P0, R13.reuse, UR12, 0x2 ;  /* 0x0000000c0d0c7c11 */ /* 0x040fe4000f8010ff */
[----:B------:R-:W-:Y:S02]  /*0c40*/  IADD3 R15, P1, PT, R10, UR7, RZ ;  /* 0x000000070a0f7c10 */ /* 0x000fe4000ff3e0ff */
[----:B------:R-:W-:-:S02]  /*0c50*/  LEA.HI.X R13, R13, UR13, R23, 0x2, P0 ;  /* 0x0000000d0d0d7c11 */ /* 0x000fc400080f1417 */
[----:B------:R-:W-:Y:S02]  /*0c60*/  IADD3.X R28, PT, PT, R11, UR21, RZ, P1, !PT ;  /* 0x000000150b1c7c10 */ /* 0x000fe40008ffe4ff */
[----:B------:R-:W-:Y:S02]  /*0c70*/  LEA R14, P1, R15, UR14, 0x2 ;  /* 0x0000000e0f0e7c11 */ /* 0x000fe4000f8210ff */
[----:B0-----:R-:W-:Y:S02]  /*0c80*/  IADD3.X R17, PT, PT, R7, UR22, RZ, P2, !PT ;  /* 0x0000001607117c10 */ /* 0x001fe400097fe4ff */
[C---:B------:R-:W-:Y:S01]  /*0c90*/  LEA R16, P0, R22.reuse, UR12, 0x2 ;  /* 0x0000000c16107c11 */ /* 0x040fe2000f8010ff */
[----:B------:R-:W-:Y:S01]  /*0ca0*/  USHF.R.S32.HI UR21, URZ, 0x1f, UR17 ;  /* 0x0000001fff157899 */ /* 0x000fe20008011411 */
[----:B------:R-:W-:Y:S02]  /*0cb0*/  LEA.HI.X R15, R15, UR15, R28, 0x2, P1 ;  /* 0x0000000f0f0f7c11 */ /* 0x000fe400088f141c */
[----:B------:R-:W-:Y:S01]  /*0cc0*/  LEA.HI.X R17, R22, UR13, R17, 0x2, P0 ;  /* 0x0000000d16117c11 */ /* 0x000fe200080f1411 */
[----:B------:R0:W5:Y:S01]  /*0cd0*/  LDG.E R28, desc[UR8][R12.64] ;  /* 0x000000080c1c7981 */ /* 0x000162000c1e1900 */
[----:B------:R-:W-:-:S02]  /*0ce0*/  IADD3 R21, P0, PT, R10, UR16, RZ ;  /* 0x000000100a157c10 */ /* 0x000fc4000ff1e0ff */
[----:B------:R-:W-:Y:S01]  /*0cf0*/  IADD3 R23, P1, PT, R0, UR17, RZ ;  /* 0x0000001100177c10 */ /* 0x000fe2000ff3e0ff */
[----:B------:R-:W5:Y:S01]  /*0d00*/  LDG.E R15, desc[UR8][R14.64] ;  /* 0x000000080e0f7981 */ /* 0x000f62000c1e1900 */
[----:B------:R-:W-:Y:S02]  /*0d10*/  IADD3.X R22, PT, PT, R11, UR22, RZ, P0, !PT ;  /* 0x000000160b167c10 */ /* 0x000fe400087fe4ff */
[----:B------:R-:W-:Y:S02]  /*0d20*/  LEA R20, P0, R21, UR14, 0x2 ;  /* 0x0000000e15147c11 */ /* 0x000fe4000f8010ff */
[----:B0-----:R-:W-:Y:S02]  /*0d30*/  IADD3.X R12, PT, PT, R7, UR21, RZ, P1, !PT ;  /* 0x00000015070c7c10 */ /* 0x001fe40008ffe4ff */
[----:B------:R-:W-:Y:S02]  /*0d40*/  LEA.HI.X R21, R21, UR15, R22, 0x2, P0 ;  /* 0x0000000f15157c11 */ /* 0x000fe400080f1416 */
[C---:B------:R-:W-:Y:S01]  /*0d50*/  LEA R22, P0, R23.reuse, UR12, 0x2 ;  /* 0x0000000c17167c11 */ /* 0x040fe2000f8010ff */
[----:B------:R0:W5:Y:S03]  /*0d60*/  LDG.E R14, desc[UR8][R16.64] ;  /* 0x00000008100e7981 */ /* 0x000166000c1e1900 */
[----:B------:R-:W-:Y:S01]  /*0d70*/  LEA.HI.X R23, R23, UR13, R12, 0x2, P0 ;  /* 0x0000000d17177c11 */ /* 0x000fe200080f140c */
[----:B------:R1:W5:Y:S01]  /*0d80*/  LDG.E R21, desc[UR8][R20.64] ;  /* 0x0000000814157981 */ /* 0x000362000c1e1900 */
[----:B------:R-:W-:-:S03]  /*0d90*/  IADD3 R13, P0, PT, R10, UR17, RZ ;  /* 0x000000110a0d7c10 */ /* 0x000fc6000ff1e0ff */
[----:B------:R-:W5:Y:S01]  /*0da0*/  LDG.E R22, desc[UR8][R22.64] ;  /* 0x0000000816167981 */ /* 0x000f62000c1e1900 */
[----:B0-----:R-:W-:Y:S02]  /*0db0*/  IADD3.X R16, PT, PT, R11, UR21, RZ, P0, !PT ;  /* 0x000000150b107c10 */ /* 0x001fe400087fe4ff */
[C---:B------:R-:W-:Y:S01]  /*0dc0*/  LEA R12, P0, R13.reuse, UR14, 0x2 ;  /* 0x0000000e0d0c7c11 */ /* 0x040fe2000f8010ff */
[----:B------:R-:W-:Y:S02]  /*0dd0*/  USHF.R.S32.HI UR21, URZ, 0x1f, UR18 ;  /* 0x0000001fff157899 */ /* 0x000fe40008011412 */
[----:B------:R-:W-:Y:S02]  /*0de0*/  IADD3 R17, P1, PT, R0, UR18, RZ ;  /* 0x0000001200117c10 */ /* 0x000fe4000ff3e0ff */
[----:B------:R-:W-:Y:S02]  /*0df0*/  LEA.HI.X R13, R13, UR15, R16, 0x2, P0 ;  /* 0x0000000f0d0d7c11 */ /* 0x000fe400080f1410 */
[----:B-1----:R-:W-:-:S02]  /*0e00*/  IADD3.X R20, PT, PT, R7, UR21, RZ, P1, !PT ;  /* 0x0000001507147c10 */ /* 0x002fc40008ffe4ff */
        /* <DEDUP_REMOVED lines=8> */
[----:B------:R-:W-:-:S04]  /*0e90*/  FSETP.GEU.AND P0, PT, R29, R24, PT ;  /* 0x000000181d00720b */ /* 0x000fc80003f0e000 */
[----:B------:R-:W-:Y:S02]  /*0ea0*/  FSEL R29, R24, R29, !P0 ;  /* 0x0000001d181d7208 */ /* 0x000fe40004000000 */
[----:B------:R-:W-:Y:S02]  /*0eb0*/  IADD3.X R24, PT, PT, R11, UR21, RZ, P1, !PT ;  /* 0x000000150b187c10 */ /* 0x000fe40008ffe4ff */
[----:B------:R-:W-:Y:S01]  /*0ec0*/  LEA R12, P0, R13, UR14, 0x2 ;  /* 0x0000000e0d0c7c11 */ /* 0x000fe2000f8010ff */
[----:B------:R-:W-:-:S03]  /*0ed0*/  USHF.R.S32.HI UR21, URZ, 0x1f, UR19 ;  /* 0x0000001fff157899 */ /* 0x000fc60008011413 */
[----:B------:R-:W-:Y:S02]  /*0ee0*/  LEA.HI.X R13, R13, UR15, R24, 0x2, P0 ;  /* 0x0000000f0d0d7c11 */ /* 0x000fe400080f1418 */
[----:B------:R-:W-:-:S03]  /*0ef0*/  IADD3 R24, P1, PT, R0, UR19, RZ ;  /* 0x0000001300187c10 */ /* 0x000fc6000ff3e0ff */
[----:B------:R0:W2:Y:S01]  /*0f00*/  LDG.E R25, desc[UR8][R12.64] ;  /* 0x000000080c197981 */ /* 0x0000a2000c1e1900 */
[----:B-1----:R-:W-:Y:S02]  /*0f10*/  IADD3.X R17, PT, PT, R7, UR21, RZ, P1, !PT ;  /* 0x0000001507117c10 */ /* 0x002fe40008ffe4ff */
[----:B------:R-:W-:-:S04]  /*0f20*/  LEA R16, P1, R24, UR12, 0x2 ;  /* 0x0000000c18107c11 */ /* 0x000fc8000f8210ff */
[----:B------:R-:W-:Y:S02]  /*0f30*/  LEA.HI.X R17, R24, UR13, R17, 0x2, P1 ;  /* 0x0000000d18117c11 */ /* 0x000fe400088f1411 */
[----:B------:R-:W-:-:S03]  /*0f40*/  IADD3 R24, P2, PT, R10, UR19, RZ ;  /* 0x000000130a187c10 */ /* 0x000fc6000ff5e0ff */
[----:B------:R1:W2:Y:S01]  /*0f50*/  LDG.E R16, desc[UR8][R16.64] ;  /* 0x0000000810107981 */ /* 0x0002a2000c1e1900 */
[----:B0-----:R-:W-:Y:S02]  /*0f60*/  IADD3.X R13, PT, PT, R11, UR21, RZ, P2, !PT ;  /* 0x000000150b0d7c10 */ /* 0x001fe400097fe4ff */
[----:B------:R-:W-:-:S04]  /*0f70*/  LEA R12, P2, R24, UR14, 0x2 ;  /* 0x0000000e180c7c11 */ /* 0x000fc8000f8410ff */
[----:B------:R-:W-:-:S06]  /*0f80*/  LEA.HI.X R13, R24, UR15, R13, 0x2, P2 ;  /* 0x0000000f180d7c11 */ /* 0x000fcc00090f140d */
[----:B------:R0:W2:Y:S01]  /*0f90*/  LDG.E R13, desc[UR8][R12.64] ;  /* 0x000000080c0d7981 */ /* 0x0000a2000c1e1900 */
[----:B---3--:R-:W-:Y:S01]  /*0fa0*/  FSETP.GEU.AND P0, PT, R19, R26, PT ;  /* 0x0000001a1300720b */ /* 0x008fe20003f0e000 */
[----:B------:R-:W-:Y:S01]  /*0fb0*/  FADD R19, -R26, R19 ;  /* 0x000000131a137221 */ /* 0x000fe20000000100 */
[----:B----4-:R-:W-:Y:S01]  /*0fc0*/  FSETP.GEU.AND P1, PT, R27, R18, PT ;  /* 0x000000121b00720b */ /* 0x010fe20003f2e000 */
[----:B------:R-:W-:-:S03]  /*0fd0*/  FADD R18, -R18, R27 ;  /* 0x0000001b12127221 */ /* 0x000fc60000000100 */
[----:B------:R-:W-:-:S04]  /*0fe0*/  FSEL R24, -R19, R19, !P0 ;  /* 0x0000001313187208 */ /* 0x000fc80004000100 */
[----:B------:R-:W-:Y:S02]  /*0ff0*/  FSETP.GEU.AND P0, PT, R29, R24, PT ;  /* 0x000000181d00720b */ /* 0x000fe40003f0e000 */
[----:B-1----:R-:W-:Y:S02]  /*1000*/  FSEL R17, -R18, R18, !P1 ;  /* 0x0000001212117208 */ /* 0x002fe40004800100 */
[----:B------:R-:W-:Y:S01]  /*1010*/  FSEL R24, R24, R29, !P0 ;  /* 0x0000001d18187208 */ /* 0x000fe20004000000 */
[----:B-----5:R-:W-:Y:S01]  /*1020*/  FADD R18, -R28, R15 ;  /* 0x0000000f1c127221 */ /* 0x020fe20000000100 */
[----:B------:R-:W-:Y:S02]  /*1030*/  FSETP.GEU.AND P1, PT, R15, R28, PT ;  /* 0x0000001c0f00720b */ /* 0x000fe40003f2e000 */
[----:B------:R-:W-:Y:S02]  /*1040*/  FSETP.GEU.AND P0, PT, R24, R17, PT ;  /* 0x000000111800720b */ /* 0x000fe40003f0e000 */
[----:B------:R-:W-:-:S02]  /*1050*/  FSEL R18, -R18, R18, !P1 ;  /* 0x0000001212127208 */ /* 0x000fc40004800100 */
[----:B------:R-:W-:Y:S01]  /*1060*/  FSEL R17, R17, R24, !P0 ;  /* 0x0000001811117208 */ /* 0x000fe20004000000 */
[----:B------:R-:W-:Y:S01]  /*1070*/  FADD R15, -R14, R21 ;  /* 0x000000150e0f7221 */ /* 0x000fe20000000100 */
[----:B------:R-:W-:Y:S02]  /*1080*/  FSETP.GEU.AND P1, PT, R21, R14, PT ;  /* 0x0000000e1500720b */ /* 0x000fe40003f2e000 */
[----:B------:R-:W-:Y:S02]  /*1090*/  FSETP.GEU.AND P0, PT, R17, R18, PT ;  /* 0x000000121100720b */ /* 0x000fe40003f0e000 */
[----:B0-----:R-:W-:Y:S02]  /*10a0*/  FSEL R12, -R15, R15, !P1 ;  /* 0x0000000f0f0c7208 */ /* 0x001fe40004800100 */
[----:B------:R-:W-:-:S04]  /*10b0*/  FSEL R17, R18, R17, !P0 ;  /* 0x0000001112117208 */ /* 0x000fc80004000000 */
[----:B------:R-:W-:Y:S01]  /*10c0*/  FSETP.GEU.AND P0, PT, R17, R12, PT ;  /* 0x0000000c1100720b */ /* 0x000fe20003f0e000 */
[----:B------:R-:W-:Y:S01]  /*10d0*/  FADD R14, -R22, R23 ;  /* 0x00000017160e7221 */ /* 0x000fe20000000100 */
[----:B------:R-:W-:Y:S02]  /*10e0*/  FSETP.GEU.AND P1, PT, R23, R22, PT ;  /* 0x000000161700720b */ /* 0x000fe40003f2e000 */
[----:B------:R-:W-:Y:S02]  /*10f0*/  FSEL R12, R12, R17, !P0 ;  /* 0x000000110c0c7208 */ /* 0x000fe40004000000 */
        /* <DEDUP_REMOVED lines=24> */
[----:B------:R-:W0:Y:S02]  /*1280*/  LDCU UR4, c[0x0][0x3a0] ;  /* 0x00007400ff0477ac */ /* 0x000e240008000800 */
[----:B0-----:R-:W-:-:S12]  /*1290*/  ULOP3.LUT UR4, UR4, 0x7ffffff8, URZ, 0xc0, !UPT ;  /* 0x7ffffff804047892 */ /* 0x001fd8000f8ec0ff */
.L_x_85:
[----:B------:R-:W0:Y:S02]  /*12a0*/  LDCU UR6, c[0x0][0x3a0] ;  /* 0x00007400ff0677ac */ /* 0x000e240008000800 */
[----:B0-----:R-:W-:-:S04]  /*12b0*/  ULOP3.LUT UR6, UR6, 0x7, URZ, 0xc0, !UPT ;  /* 0x0000000706067892 */ /* 0x001fc8000f8ec0ff */
[----:B------:R-:W-:-:S09]  /*12c0*/  UISETP.NE.AND UP0, UPT, UR6, URZ, UPT ;  /* 0x000000ff0600728c */ /* 0x000fd2000bf05270 */
[----:B------:R-:W-:Y:S05]  /*12d0*/  BRA.U !UP0, `(.L_x_87) ;  /* 0x0000000908287547 */ /* 0x000fea000b800000 */
[----:B------:R-:W0:Y:S01]  /*12e0*/  LDCU UR10, c[0x0][0x3a0] ;  /* 0x00007400ff0a77ac */ /* 0x000e220008000800 */
        /* <DEDUP_REMOVED lines=19> */
[----:B------:R-:W2:Y:S01]  /*1420*/  LDG.E R24, desc[UR8][R20.64] ;  /* 0x0000000814187981 */ /* 0x000ea2000c1e1900 */
[----:B------:R-:W-:Y:S01]  /*1430*/  IADD3 R13, P1, PT, R10, UR6, RZ ;  /* 0x000000060a0d7c10 */ /* 0x000fe2000ff3e0ff */
[----:B------:R-:W-:Y:S01]  /*1440*/  UIADD3 UR6, UPT, UPT, UR6, UR7, URZ ;  /* 0x0000000706067290 */ /* 0x000fe2000fffe0ff */
[----:B------:R-:W-:Y:S02]  /*1450*/  IADD3.X R22, PT, PT, R7, UR13, RZ, P0, !PT ;  /* 0x0000000d07167c10 */ /* 0x000fe400087fe4ff */
[----:B------:R-:W-:Y:S01]  /*1460*/  LEA R16, P0, R15, UR16, 0x2 ;  /* 0x000000100f107c11 */ /* 0x000fe2000f8010ff */
[----:B------:R0:W2:Y:S01]  /*1470*/  LDG.E R19, desc[UR8][R18.64] ;  /* 0x0000000812137981 */ /* 0x0000a2000c1e1900 */
[----:B------:R-:W-:Y:S01]  /*1480*/  IADD3.X R14, PT, PT, R11, UR13, RZ, P1, !PT ;  /* 0x0000000d0b0e7c10 */ /* 0x000fe20008ffe4ff */
[----:B------:R-:W-:Y:S01]  /*1490*/  USHF.R.S32.HI UR13, URZ, 0x1f, UR6 ;  /* 0x0000001fff0d7899 */ /* 0x000fe20008011406 */
[----:B------:R-:W-:-:S02]  /*14a0*/  LEA.HI.X R17, R15, UR17, R22, 0x2, P0 ;  /* 0x000000110f117c11 */ /* 0x000fc400080f1416 */
[C---:B------:R-:W-:Y:S02]  /*14b0*/  LEA R12, P1, R13.reuse, UR18, 0x2 ;  /* 0x000000120d0c7c11 */ /* 0x040fe4000f8210ff */
[----:B------:R-:W-:Y:S01]  /*14c0*/  IADD3 R15, P0, PT, R0, UR6, RZ ;  /* 0x00000006000f7c10 */ /* 0x000fe2000ff1e0ff */
[----:B------:R-:W-:Y:S01]  /*14d0*/  UIADD3 UR7, UPT, UPT, UR6, UR7, URZ ;  /* 0x0000000706077290 */ /* 0x000fe2000fffe0ff */
[----:B------:R-:W-:Y:S01]  /*14e0*/  LEA.HI.X R13, R13, UR19, R14, 0x2, P1 ;  /* 0x000000130d0d7c11 */ /* 0x000fe200088f140e */
[----:B------:R1:W3:Y:S01]  /*14f0*/  LDG.E R25, desc[UR8][R16.64] ;  /* 0x0000000810197981 */ /* 0x0002e2000c1e1900 */
[----:B------:R-:W-:Y:S02]  /*1500*/  IADD3.X R22, PT, PT, R7, UR13, RZ, P0, !PT ;  /* 0x0000000d07167c10 */ /* 0x000fe400087fe4ff */
[C---:B------:R-:W-:Y:S01]  /*1510*/  LEA R14, P0, R15.reuse, UR16, 0x2 ;  /* 0x000000100f0e7c11 */ /* 0x040fe2000f8010ff */
[----:B------:R2:W3:Y:S03]  /*1520*/  LDG.E R12, desc[UR8][R12.64] ;  /* 0x000000080c0c7981 */ /* 0x0004e6000c1e1900 */
[----:B------:R-:W-:-:S02]  /*1530*/  LEA.HI.X R15, R15, UR17, R22, 0x2, P0 ;  /* 0x000000110f0f7c11 */ /* 0x000fc400080f1416 */
[----:B------:R-:W-:Y:S01]  /*1540*/  IADD3 R23, P0, PT, R10, UR6, RZ ;  /* 0x000000060a177c10 */ /* 0x000fe2000ff1e0ff */
[----:B------:R-:W-:Y:S02]  /*1550*/  USHF.R.S32.HI UR6, URZ, 0x1f, UR7 ;  /* 0x0000001fff067899 */ /* 0x000fe40008011407 */
[----:B------:R-:W-:Y:S01]  /*1560*/  IADD3 R26, P1, PT, R0, UR7, RZ ;  /* 0x00000007001a7c10 */ /* 0x000fe2000ff3e0ff */
[----:B------:R-:W4:Y:S01]  /*1570*/  LDG.E R14, desc[UR8][R14.64] ;  /* 0x000000080e0e7981 */ /* 0x000f22000c1e1900 */
[----:B------:R-:W-:Y:S02]  /*1580*/  IADD3.X R28, PT, PT, R11, UR13, RZ, P0, !PT ;  /* 0x0000000d0b1c7c10 */ /* 0x000fe400087fe4ff */
[----:B------:R-:W-:-:S04]  /*1590*/  LEA R22, P0, R23, UR18, 0x2 ;  /* 0x0000001217167c11 */ /* 0x000fc8000f8010ff */
[----:B------:R-:W-:Y:S02]  /*15a0*/  LEA.HI.X R23, R23, UR19, R28, 0x2, P0 ;  /* 0x0000001317177c11 */ /* 0x000fe400080f141c */
[----:B0-----:R-:W-:Y:S02]  /*15b0*/  IADD3 R18, P0, PT, R10, UR7, RZ ;  /* 0x000000070a127c10 */ /* 0x001fe4000ff1e0ff */
[----:B------:R-:W-:Y:S02]  /*15c0*/  IADD3.X R21, PT, PT, R7, UR6, RZ, P1, !PT ;  /* 0x0000000607157c10 */ /* 0x000fe40008ffe4ff */
[----:B-1----:R-:W-:Y:S01]  /*15d0*/  LEA R16, P1, R18, UR18, 0x2 ;  /* 0x0000001212107c11 */ /* 0x002fe2000f8210ff */
[----:B------:R-:W4:Y:S01]  /*15e0*/  LDG.E R23, desc[UR8][R22.64] ;  /* 0x0000000816177981 */ /* 0x000f22000c1e1900 */
[----:B------:R-:W-:Y:S02]  /*15f0*/  IADD3.X R17, PT, PT, R11, UR6, RZ, P0, !PT ;  /* 0x000000060b117c10 */ /* 0x000fe400087fe4ff */
[----:B------:R-:W-:-:S02]  /*1600*/  LEA R20, P2, R26, UR16, 0x2 ;  /* 0x000000101a147c11 */ /* 0x000fc4000f8410ff */
[----:B------:R-:W-:Y:S02]  /*1610*/  LEA.HI.X R17, R18, UR19, R17, 0x2, P1 ;  /* 0x0000001312117c11 */ /* 0x000fe400088f1411 */
[----:B------:R-:W-:-:S04]  /*1620*/  LEA.HI.X R21, R26, UR17, R21, 0x2, P2 ;  /* 0x000000111a157c11 */ /* 0x000fc800090f1415 */
[----:B------:R-:W5:Y:S04]  /*1630*/  LDG.E R17, desc[UR8][R16.64] ;  /* 0x0000000810117981 */ /* 0x000f68000c1e1900 */
[----:B------:R-:W5:Y:S01]  /*1640*/  LDG.E R20, desc[UR8][R20.64] ;  /* 0x0000000814147981 */ /* 0x000f62000c1e1900 */
[----:B------:R-:W-:Y:S01]  /*1650*/  UIADD3 UR4, UPT, UPT, UR4, 0x4, URZ ;  /* 0x0000000404047890 */ /* 0x000fe2000fffe0ff */
        /* <DEDUP_REMOVED lines=20> */
.L_x_88:
        /* <DEDUP_REMOVED lines=42> */
.L_x_89:
        /* <DEDUP_REMOVED lines=20> */
.L_x_87:
[----:B------:R-:W-:-:S13]  /*1b80*/  FSETP.GTU.AND P0, PT, R29, R8, PT ;  /* 0x000000081d00720b */ /* 0x000fda0003f0c000 */
[----:B------:R-:W-:Y:S05]  /*1b90*/  @P0 BRA `(.L_x_84) ;  /* 0x0000000400380947 */ /* 0x000fea0003800000 */
[----:B------:R-:W-:Y:S01]  /*1ba0*/  BSSY.RECONVERGENT B1, `(.L_x_90) ;  /* 0x0000009000017945 */ /* 0x000fe20003800200 */
[----:B------:R-:W-:-:S07]  /*1bb0*/  IMAD.MOV.U32 R8, RZ, RZ, RZ ;  /* 0x000000ffff087224 */ /* 0x000fce00078e00ff */
.L_x_91:
[----:B------:R-:W-:Y:S01]  /*1bc0*/  IMAD R10, R8, 0x4, R3 ;  /* 0x00000004080a7824 */ /* 0x000fe200078e0203 */
[----:B------:R-:W-:Y:S01]  /*1bd0*/  ISETP.GT.AND P0, PT, R2, R8, PT ;  /* 0x000000080200720c */ /* 0x000fe20003f04270 */
[----:B------:R-:W-:Y:S02]  /*1be0*/  IMAD.MOV.U32 R11, RZ, RZ, R8 ;  /* 0x000000ffff0b7224 */ /* 0x000fe400078e0008 */
[----:B------:R-:W-:Y:S01]  /*1bf0*/  VIADD R8, R8, 0x1 ;  /* 0x0000000108087836 */ /* 0x000fe20000000000 */
[----:B------:R-:W0:Y:S02]  /*1c00*/  LDS R12, [R10] ;  /* 0x000000000a0c7984 */ /* 0x000e240000000800 */
[----:B0-----:R-:W-:-:S13]  /*1c10*/  FSETP.GT.AND P1, PT, R29, R12, PT ;  /* 0x0000000c1d00720b */ /* 0x001fda0003f24000 */
[----:B------:R-:W-:Y:S05]  /*1c20*/  @P0 BRA P1, `(.L_x_91) ;  /* 0xfffffffc00e40947 */ /* 0x000fea000083ffff */
[----:B------:R-:W-:Y:S05]  /*1c30*/  BSYNC.RECONVERGENT B1 ;  /* 0x0000000000017941 */ /* 0x000fea0003800200 */
.L_x_90:
[----:B------:R-:W0:Y:S01]  /*1c40*/  S2R R14, SR_CgaCtaId ;  /* 0x00000000000e7919 */ /* 0x000e220000008800 */
[----:B------:R-:W1:Y:S01]  /*1c50*/  LDC R15, c[0x0][0x3ac] ;  /* 0x0000eb00ff0f7b82 */ /* 0x000e620000000800 */
[----:B------:R-:W-:Y:S01]  /*1c60*/  MOV R13, 0x400 ;  /* 0x00000400000d7802 */ /* 0x000fe20000000f00 */
[----:B------:R-:W-:Y:S01]  /*1c70*/  BSSY.RECONVERGENT B1, `(.L_x_92) ;  /* 0x000003c000017945 */ /* 0x000fe20003800200 */
[----:B------:R-:W2:Y:S01]  /*1c80*/  S2R R8, SR_TID.X ;  /* 0x0000000000087919 */ /* 0x000ea20000002100 */
[----:B-1----:R-:W-:Y:S01]  /*1c90*/  IMAD R12, R15, UR11, RZ ;  /* 0x0000000b0f0c7c24 */ /* 0x002fe2000f8e02ff */
[----:B0-----:R-:W-:Y:S01]  /*1ca0*/  LEA R13, R14, R13, 0x18 ;  /* 0x0000000d0e0d7211 */ /* 0x001fe200078ec0ff */
[----:B--2---:R-:W-:-:S04]  /*1cb0*/  IMAD R17, R8, R15, RZ ;  /* 0x0000000f08117224 */ /* 0x004fc800078e02ff */
[----:B------:R-:W-:Y:S02]  /*1cc0*/  IMAD R12, R12, 0x4, R13 ;  /* 0x000000040c0c7824 */ /* 0x000fe400078e020d */
[----:B------:R-:W-:Y:S02]  /*1cd0*/  IMAD R8, R15, 0x4, R3 ;  /* 0x000000040f087824 */ /* 0x000fe400078e0203 */
[----:B------:R-:W-:Y:S01]  /*1ce0*/  IMAD R12, R17, 0x4, R12 ;  /* 0x00000004110c7824 */ /* 0x000fe200078e020c */
[----:B------:R-:W-:Y:S06]  /*1cf0*/  @!P0 BRA `(.L_x_93) ;  /* 0x0000000000cc8947 */ /* 0x000fec0003800000 */
[----:B------:R-:W-:Y:S01]  /*1d00*/  IMAD.IADD R13, R2, 0x1, -R11 ;  /* 0x00000001020d7824 */ /* 0x000fe200078e0a0b */
[----:B------:R-:W-:Y:S01]  /*1d10*/  BSSY.RECONVERGENT B2, `(.L_x_94) ;  /* 0x000001b000027945 */ /* 0x000fe20003800200 */
[----:B------:R-:W-:-:S03]  /*1d20*/  VIADD R18, R15, 0xfffffffe ;  /* 0xfffffffe0f127836 */ /* 0x000fc60000000000 */
[----:B------:R-:W-:Y:S01]  /*1d30*/  LOP3.LUT P0, R16, R13, 0x3, RZ, 0xc0, !PT ;  /* 0x000000030d107812 */ /* 0x000fe2000780c0ff */
[----:B------:R-:W-:-:S05]  /*1d40*/  IMAD.IADD R14, R18, 0x1, -R11 ;  /* 0x00000001120e7824 */ /* 0x000fca00078e0a0b */
[----:B------:R-:W-:Y:S01]  /*1d50*/  ISETP.GE.U32.AND P1, PT, R14, 0x3, PT ;  /* 0x000000030e00780c */ /* 0x000fe20003f26070 */
[----:B------:R-:W-:-:S06]  /*1d60*/  IMAD.MOV.U32 R14, RZ, RZ, R2 ;  /* 0x000000ffff0e7224 */ /* 0x000fcc00078e0002 */
[----:B------:R-:W-:Y:S06]  /*1d70*/  @!P0 BRA `(.L_x_95) ;  /* 0x0000000000508947 */ /* 0x000fec0003800000 */
[----:B------:R-:W0:Y:S01]  /*1d80*/  LDS R13, [R8+-0x8] ;  /* 0xfffff800080d7984 */ /* 0x000e220000000800 */
[----:B------:R-:W-:Y:S01]  /*1d90*/  IMAD R20, R15, 0x4, R12 ;  /* 0x000000040f147824 */ /* 0x000fe200078e020c */
[----:B------:R-:W-:Y:S01]  /*1da0*/  ISETP.NE.AND P0, PT, R16, 0x1, PT ;  /* 0x000000011000780c */ /* 0x000fe20003f05270 */
[----:B------:R-:W-:Y:S01]  /*1db0*/  IMAD.MOV.U32 R14, RZ, RZ, R18 ;  /* 0x000000ffff0e7224 */ /* 0x000fe200078e0012 */
[----:B0-----:R-:W-:Y:S04]  /*1dc0*/  STS [R8+-0x4], R13 ;  /* 0xfffffc0d08007388 */ /* 0x001fe80000000800 */
[----:B------:R-:W0:Y:S04]  /*1dd0*/  LDS R15, [R20+-0x8] ;  /* 0xfffff800140f7984 */ /* 0x000e280000000800 */
[----:B0-----:R0:W-:Y:S03]  /*1de0*/  STS [R20+-0x4], R15 ;  /* 0xfffffc0f14007388 */ /* 0x0011e60000000800 */
[----:B------:R-:W-:Y:S05]  /*1df0*/  @!P0 BRA `(.L_x_95) ;  /* 0x0000000000308947 */ /* 0x000fea0003800000 */
[----:B------:R-:W1:Y:S01]  /*1e00*/  LDS R13, [R8+-0xc] ;  /* 0xfffff400080d7984 */ /* 0x000e620000000800 */
[----:B------:R-:W-:Y:S01]  /*1e10*/  ISETP.NE.AND P0, PT, R16, 0x2, PT ;  /* 0x000000021000780c */ /* 0x000fe20003f05270 */
[----:B------:R-:W2:Y:S02]  /*1e20*/  LDC R18, c[0x0][0x3ac] ;  /* 0x0000eb00ff127b82 */ /* 0x000ea40000000800 */
[----:B--2---:R-:W-:-:S10]  /*1e30*/  VIADD R14, R18, 0xfffffffd ;  /* 0xfffffffd120e7836 */ /* 0x004fd40000000000 */
[----:B------:R-:W-:Y:S01]  /*1e40*/  @P0 VIADD R14, R18, 0xfffffffc ;  /* 0xfffffffc120e0836 */ /* 0x000fe20000000000 */
[----:B-1----:R-:W-:Y:S04]  /*1e50*/  STS [R8+-0x8], R13 ;  /* 0xfffff80d08007388 */ /* 0x002fe80000000800 */
[----:B0-----:R-:W0:Y:S04]  /*1e60*/  LDS R15, [R20+-0xc] ;  /* 0xfffff400140f7984 */ /* 0x001e280000000800 */
[----:B0-----:R-:W-:Y:S04]  /*1e70*/  STS [R20+-0x8], R15 ;  /* 0xfffff80f14007388 */ /* 0x001fe80000000800 */
[----:B------:R-:W0:Y:S04]  /*1e80*/  @P0 LDS R17, [R8+-0x10] ;  /* 0xfffff00008110984 */ /* 0x000e280000000800 */
[----:B0-----:R-:W-:Y:S04]  /*1e90*/  @P0 STS [R8+-0xc], R17 ;  /* 0xfffff41108000388 */ /* 0x001fe80000000800 */
[----:B------:R-:W0:Y:S04]  /*1ea0*/  @P0 LDS R16, [R20+-0x10] ;  /* 0xfffff00014100984 */ /* 0x000e280000000800 */
[----:B0-----:R1:W-:Y:S02]  /*1eb0*/  @P0 STS [R20+-0xc], R16 ;  /* 0xfffff41014000388 */ /* 0x0013e40000000800 */
.L_x_95:
[----:B------:R-:W-:Y:S05]  /*1ec0*/  BSYNC.RECONVERGENT B2 ;  /* 0x0000000000027941 */ /* 0x000fea0003800200 */
.L_x_94:
[----:B------:R-:W-:Y:S05]  /*1ed0*/  @!P1 BRA `(.L_x_93) ;  /* 0x0000000000549947 */ /* 0x000fea0003800000 */
.L_x_96:
[C---:B------:R-:W-:Y:S02]  /*1ee0*/  IMAD R13, R14.reuse, 0x4, R3 ;  /* 0x000000040e0d7824 */ /* 0x040fe400078e0203 */
[C---:B0-2---:R-:W-:Y:S02]  /*1ef0*/  IMAD R15, R14.reuse, 0x4, R12 ;  /* 0x000000040e0f7824 */ /* 0x045fe400078e020c */
[----:B------:R-:W-:Y:S01]  /*1f00*/  VIADD R14, R14, 0xfffffffc ;  /* 0xfffffffc0e0e7836 */ /* 0x000fe20000000000 */
[----:B-1----:R-:W0:Y:S04]  /*1f10*/  LDS R16, [R13+-0x4] ;  /* 0xfffffc000d107984 */ /* 0x002e280000000800 */
[----:B------:R-:W-:Y:S01]  /*1f20*/  ISETP.GT.AND P0, PT, R14, R11, PT ;  /* 0x0000000b0e00720c */ /* 0x000fe20003f04270 */
[----:B0-----:R-:W-:Y:S04]  /*1f30*/  STS [R13], R16 ;  /* 0x000000100d007388 */ /* 0x001fe80000000800 */
[----:B------:R-:W0:Y:S04]  /*1f40*/  LDS R18, [R15+-0x4] ;  /* 0xfffffc000f127984 */ /* 0x000e280000000800 */
[----:B0-----:R-:W-:Y:S04]  /*1f50*/  STS [R15], R18 ;  /* 0x000000120f007388 */ /* 0x001fe80000000800 */
[----:B------:R-:W0:Y:S04]  /*1f60*/  LDS R20, [R13+-0x8] ;  /* 0xfffff8000d147984 */ /* 0x000e280000000800 */
[----:B0-----:R-:W-:Y:S04]  /*1f70*/  STS [R13+-0x4], R20 ;  /* 0xfffffc140d007388 */ /* 0x001fe80000000800 */
        /* <DEDUP_REMOVED lines=9> */
[----:B0-----:R2:W-:Y:S01]  /*2010*/  STS [R15+-0xc], R18 ;  /* 0xfffff4120f007388 */ /* 0x0015e20000000800 */
[----:B------:R-:W-:Y:S05]  /*2020*/  @P0 BRA `(.L_x_96) ;  /* 0xfffffffc00ac0947 */ /* 0x000fea000383ffff */
.L_x_93:
[----:B------:R-:W-:Y:S05]  /*2030*/  BSYNC.RECONVERGENT B1 ;  /* 0x0000000000017941 */ /* 0x000fea0003800200 */
.L_x_92:
[----:B------:R-:W-:Y:S01]  /*2040*/  IMAD R12, R11, 0x4, R12 ;  /* 0x000000040b0c7824 */ /* 0x000fe200078e020c */
[----:B------:R3:W-:Y:S04]  /*2050*/  STS [R10], R29 ;  /* 0x0000001d0a007388 */ /* 0x0007e80000000800 */
[----:B------:R3:W-:Y:S04]  /*2060*/  STS [R12], R9 ;  /* 0x000000090c007388 */ /* 0x0007e80000000800 */
[----:B------:R-:W4:Y:S02]  /*2070*/  LDS R8, [R8+-0x4] ;  /* 0xfffffc0008087984 */ /* 0x000f240000000800 */
.L_x_84:
[----:B------:R-:W-:Y:S05]  /*2080*/  BSYNC.RECONVERGENT B0 ;  /* 0x0000000000007941 */ /* 0x000fea0003800200 */
.L_x_83:
[----:B------:R-:W5:Y:S01]  /*2090*/  LDCU UR4, c[0x0][0x3a4] ;  /* 0x00007480ff0477ac */ /* 0x000f620008000800 */
[----:B---3--:R-:W-:-:S05]  /*20a0*/  VIADD R9, R9, 0x1 ;  /* 0x0000000109097836 */ /* 0x008fca0000000000 */
[----:B-----5:R-:W-:-:S13]  /*20b0*/  ISETP.NE.AND P0, PT, R9, UR4, PT ;  /* 0x0000000409007c0c */ /* 0x020fda000bf05270 */
[----:B------:R-:W-:Y:S05]  /*20c0*/  @!P0 BRA `(.L_x_81) ;  /* 0x0000000400788947 */ /* 0x000fea0003800000 */
[----:B------:R-:W-:Y:S05]  /*20d0*/  BRA `(.L_x_97) ;  /* 0xffffffe400d47947 */ /* 0x000fea000383ffff */
.L_x_82:
[----:B------:R-:W0:Y:S01]  /*20e0*/  S2R R10, SR_CgaCtaId ;  /* 0x00000000000a7919 */ /* 0x000e220000008800 */
[----:B------:R-:W1:Y:S01]  /*20f0*/  LDC R6, c[0x0][0x3ac] ;  /* 0x0000eb00ff067b82 */ /* 0x000e620000000800 */
[----:B------:R-:W-:Y:S01]  /*2100*/  MOV R9, 0x400 ;  /* 0x0000040000097802 */ /* 0x000fe20000000f00 */
[----:B------:R-:W-:Y:S01]  /*2110*/  VIADD R19, R11, 0xfffffffc ;  /* 0xfffffffc0b137836 */ /* 0x000fe20000000000 */
[----:B------:R-:W2:Y:S01]  /*2120*/  S2R R7, SR_TID.X ;  /* 0x0000000000077919 */ /* 0x000ea20000002100 */
[----:B------:R-:W-:Y:S01]  /*2130*/  PLOP3.LUT P0, PT, PT, PT, PT, 0x80, 0x8 ;  /* 0x000000000008781c */ /* 0x000fe20003f0f070 */
[----:B-1----:R-:W-:Y:S01]  /*2140*/  IMAD R8, R6, UR11, RZ ;  /* 0x0000000b06087c24 */ /* 0x002fe2000f8e02ff */
[----:B0-----:R-:W-:Y:S01]  /*2150*/  LEA R9, R10, R9, 0x18 ;  /* 0x000000090a097211 */ /* 0x001fe200078ec0ff */
[----:B------:R-:W-:Y:S02]  /*2160*/  IMAD.MOV.U32 R10, RZ, RZ, RZ ;  /* 0x000000ffff0a7224 */ /* 0x000fe400078e00ff */
[----:B--2---:R-:W-:-:S02]  /*2170*/  IMAD R13, R7, R6, RZ ;  /* 0x00000006070d7224 */ /* 0x004fc400078e02ff */
[----:B------:R-:W-:Y:S02]  /*2180*/  IMAD R8, R8, 0x4, R9 ;  /* 0x0000000408087824 */ /* 0x000fe400078e0209 */
[----:B------:R-:W-:Y:S02]  /*2190*/  VIADD R7, R11, 0xfffffffe ;  /* 0xfffffffe0b077836 */ /* 0x000fe40000000000 */
[----:B------:R-:W-:Y:S02]  /*21a0*/  IMAD R8, R13, 0x4, R8 ;  /* 0x000000040d087824 */ /* 0x000fe400078e0208 */
[C---:B------:R-:W-:Y:S02]  /*21b0*/  VIADD R9, R11.reuse, 0xfffffffd ;  /* 0xfffffffd0b097836 */ /* 0x040fe40000000000 */
[----:B------:R-:W-:-:S07]  /*21c0*/  IMAD R11, R11, 0x4, R8 ;  /* 0x000000040b0b7824 */ /* 0x000fce00078e0208 */
.L_x_107:
[C---:B------:R-:W-:Y:S01]  /*21d0*/  ISETP.GT.AND P1, PT, R10.reuse, R5, PT ;  /* 0x000000050a00720c */ /* 0x040fe20003f24270 */
[----:B------:R-:W-:Y:S03]  /*21e0*/  BSSY.RECONVERGENT B0, `(.L_x_98) ;  /* 0x0000048000007945 */ /* 0x000fe60003800200 */
[----:B------:R-:W-:-:S04]  /*21f0*/  ISETP.GE.AND P1, PT, R10, R4, !P1 ;  /* 0x000000040a00720c */ /* 0x000fc80004f26270 */
[----:B------:R-:W-:-:S13]  /*2200*/  PLOP3.LUT P1, PT, P1, P0, PT, 0xf2, 0x2f ;  /* 0x00000000002f781c */ /* 0x000fda0000f21e72 */
[----:B012---:R-:W-:Y:S05]  /*2210*/  @P1 BRA `(.L_x_99) ;  /* 0x0000000400101947 */ /* 0x007fea0003800000 */
[----:B------:R-:W-:Y:S01]  /*2220*/  BSSY.RECONVERGENT B1, `(.L_x_100) ;  /* 0x0000009000017945 */ /* 0x000fe20003800200 */
[----:B------:R-:W-:-:S07]  /*2230*/  IMAD.MOV.U32 R14, RZ, RZ, RZ ;  /* 0x000000ffff0e7224 */ /* 0x000fce00078e00ff */
.L_x_101:
[----:B------:R-:W-:Y:S01]  /*2240*/  IMAD R12, R14, 0x4, R3 ;  /* 0x000000040e0c7824 */ /* 0x000fe200078e0203 */
[----:B------:R-:W-:-:S04]  /*2250*/  ISETP.GT.AND P0, PT, R2, R14, PT ;  /* 0x0000000e0200720c */ /* 0x000fc80003f04270 */
[----:B------:R-:W0:Y:S02]  /*2260*/  LDS R13, [R12] ;  /* 0x000000000c0d7984 */ /* 0x000e240000000800 */
[----:B0-----:R-:W-:Y:S01]  /*2270*/  FSETP.LT.AND P1, PT, R13, RZ, PT ;  /* 0x000000ff0d00720b */ /* 0x001fe20003f21000 */
[----:B------:R-:W-:Y:S02]  /*2280*/  IMAD.MOV.U32 R13, RZ, RZ, R14 ;  /* 0x000000ffff0d7224 */ /* 0x000fe400078e000e */
[----:B------:R-:W-:-:S10]  /*2290*/  VIADD R14, R14, 0x1 ;  /* 0x000000010e0e7836 */ /* 0x000fd40000000000 */
[----:B------:R-:W-:Y:S05]  /*22a0*/  @P0 BRA P1, `(.L_x_101) ;  /* 0xfffffffc00e40947 */ /* 0x000fea000083ffff */
[----:B------:R-:W-:Y:S05]  /*22b0*/  BSYNC.RECONVERGENT B1 ;  /* 0x0000000000017941 */ /* 0x000fea0003800200 */
.L_x_100:
[----:B------:R-:W-:Y:S01]  /*22c0*/  ISETP.GT.AND P0, PT, R2, R13, PT ;  /* 0x0000000d0200720c */ /* 0x000fe20003f04270 */
[----:B------:R-:W-:Y:S01]  /*22d0*/  BSSY.RECONVERGENT B1, `(.L_x_102) ;  /* 0x0000033000017945 */ /* 0x000fe20003800200 */
[----:B------:R-:W-:-:S11]  /*22e0*/  IMAD R14, R6, 0x4, R3 ;  /* 0x00000004060e7824 */ /* 0x000fd600078e0203 */
[----:B------:R-:W-:Y:S05]  /*22f0*/  @!P0 BRA `(.L_x_103) ;  /* 0x0000000000c08947 */ /* 0x000fea0003800000 */
[--C-:B------:R-:W-:Y:S01]  /*2300*/  IMAD.IADD R15, R2, 0x1, -R13.reuse ;  /* 0x00000001020f7824 */ /* 0x100fe200078e0a0d */
[----:B------:R-:W-:Y:S01]  /*2310*/  BSSY.RECONVERGENT B2, `(.L_x_104) ;  /* 0x0000018000027945 */ /* 0x000fe20003800200 */
[----:B------:R-:W-:-:S03]  /*2320*/  IMAD.IADD R16, R7, 0x1, -R13 ;  /* 0x0000000107107824 */ /* 0x000fc600078e0a0d */
[----:B------:R-:W-:Y:S02]  /*2330*/  LOP3.LUT P0, R17, R15, 0x3, RZ, 0xc0, !PT ;  /* 0x000000030f117812 */ /* 0x000fe4000780c0ff */
[----:B------:R-:W-:Y:S01]  /*2340*/  ISETP.GE.U32.AND P1, PT, R16, 0x3, PT ;  /* 0x000000031000780c */ /* 0x000fe20003f26070 */
[----:B------:R-:W-:-:S10]  /*2350*/  IMAD.MOV.U32 R16, RZ, RZ, R2 ;  /* 0x000000ffff107224 */ /* 0x000fd400078e0002 */
[----:B------:R-:W-:Y:S05]  /*2360*/  @!P0 BRA `(.L_x_105) ;  /* 0x0000000000488947 */ /* 0x000fea0003800000 */
[----:B------:R-:W0:Y:S01]  /*2370*/  LDS R15, [R14+-0x8] ;  /* 0xfffff8000e0f7984 */ /* 0x000e220000000800 */
[----:B------:R-:W-:Y:S01]  /*2380*/  ISETP.NE.AND P0, PT, R17, 0x1, PT ;  /* 0x000000011100780c */ /* 0x000fe20003f05270 */
[----:B------:R-:W-:Y:S02]  /*2390*/  IMAD.MOV.U32 R16, RZ, RZ, R7 ;  /* 0x000000ffff107224 */ /* 0x000fe400078e0007 */
[----:B0-----:R-:W-:Y:S04]  /*23a0*/  STS [R14+-0x4], R15 ;  /* 0xfffffc0f0e007388 */ /* 0x001fe80000000800 */
[----:B------:R-:W0:Y:S04]  /*23b0*/  LDS R18, [R11+-0x8] ;  /* 0xfffff8000b127984 */ /* 0x000e280000000800 */
[----:B0-----:R0:W-:Y:S02]  /*23c0*/  STS [R11+-0x4], R18 ;  /* 0xfffffc120b007388 */ /* 0x0011e40000000800 */
[----:B------:R-:W-:Y:S05]  /*23d0*/  @!P0 BRA `(.L_x_105) ;  /* 0x00000000002c8947 */ /* 0x000fea0003800000 */
[----:B------:R-:W1:Y:S01]  /*23e0*/  LDS R15, [R14+-0xc] ;  /* 0xfffff4000e0f7984 */ /* 0x000e620000000800 */
[----:B------:R-:W-:Y:S01]  /*23f0*/  ISETP.NE.AND P0, PT, R17, 0x2, PT ;  /* 0x000000021100780c */ /* 0x000fe20003f05270 */
[----:B------:R-:W-:-:S12]  /*2400*/  IMAD.MOV.U32 R16, RZ, RZ, R9 ;  /* 0x000000ffff107224 */ /* 0x000fd800078e0009 */
[----:B------:R-:W-:Y:S01]  /*2410*/  @P0 IMAD.MOV.U32 R16, RZ, RZ, R19 ;  /* 0x000000ffff100224 */ /* 0x000fe200078e0013 */
[----:B-1----:R-:W-:Y:S04]  /*2420*/  STS [R14+-0x8], R15 ;  /* 0xfffff80f0e007388 */ /* 0x002fe80000000800 */
[----:B0-----:R-:W0:Y:S04]  /*2430*/  LDS R18, [R11+-0xc] ;  /* 0xfffff4000b127984 */ /* 0x001e280000000800 */
[----:B0-----:R-:W-:Y:S04]  /*2440*/  STS [R11+-0x8], R18 ;  /* 0xfffff8120b007388 */ /* 0x001fe80000000800 */
[----:B------:R-:W0:Y:S04]  /*2450*/  @P0 LDS R17, [R14+-0x10] ;  /* 0xfffff0000e110984 */ /* 0x000e280000000800 */
[----:B0-----:R-:W-:Y:S04]  /*2460*/  @P0 STS [R14+-0xc], R17 ;  /* 0xfffff4110e000388 */ /* 0x001fe80000000800 */
[----:B------:R-:W0:Y:S04]  /*2470*/  @P0 LDS R20, [R11+-0x10] ;  /* 0xfffff0000b140984 */ /* 0x000e280000000800 */
[----:B0-----:R1:W-:Y:S02]  /*2480*/  @P0 STS [R11+-0xc], R20 ;  /* 0xfffff4140b000388 */ /* 0x0013e40000000800 */
.L_x_105:
[----:B------:R-:W-:Y:S05]  /*2490*/  BSYNC.RECONVERGENT B2 ;  /* 0x0000000000027941 */ /* 0x000fea0003800200 */
.L_x_104:
[----:B------:R-:W-:Y:S05]  /*24a0*/  @!P1 BRA `(.L_x_103) ;  /* 0x0000000000549947 */ /* 0x000fea0003800000 */
.L_x_106:
[C---:B------:R-:W-:Y:S02]  /*24b0*/  IMAD R15, R16.reuse, 0x4, R3 ;  /* 0x00000004100f7824 */ /* 0x040fe400078e0203 */
[C---:B--2---:R-:W-:Y:S02]  /*24c0*/  IMAD R17, R16.reuse, 0x4, R8 ;  /* 0x0000000410117824 */ /* 0x044fe400078e0208 */
[----:B------:R-:W-:Y:S01]  /*24d0*/  VIADD R16, R16, 0xfffffffc ;  /* 0xfffffffc10107836 */ /* 0x000fe20000000000 */
[----:B0-----:R-:W0:Y:S04]  /*24e0*/  LDS R18, [R15+-0x4] ;  /* 0xfffffc000f127984 */ /* 0x001e280000000800 */
[----:B------:R-:W-:Y:S01]  /*24f0*/  ISETP.GT.AND P0, PT, R16, R13, PT ;  /* 0x0000000d1000720c */ /* 0x000fe20003f04270 */
[----:B0-----:R-:W-:Y:S04]  /*2500*/  STS [R15], R18 ;  /* 0x000000120f007388 */ /* 0x001fe80000000800 */
[----:B-1----:R-:W0:Y:S04]  /*2510*/  LDS R20, [R17+-0x4] ;  /* 0xfffffc0011147984 */ /* 0x002e280000000800 */
        /* <DEDUP_REMOVED lines=14> */
.L_x_103:
[----:B------:R-:W-:Y:S05]  /*2600*/  BSYNC.RECONVERGENT B1 ;  /* 0x0000000000017941 */ /* 0x000fea0003800200 */
.L_x_102:
[----:B------:R-:W-:Y:S01]  /*2610*/  IMAD R13, R13, 0x4, R8 ;  /* 0x000000040d0d7824 */ /* 0x000fe200078e0208 */
[----:B------:R-:W-:Y:S04]  /*2620*/  STS [R12], RZ ;  /* 0x000000ff0c007388 */ /* 0x000fe80000000800 */
[----:B------:R-:W-:Y:S04]  /*2630*/  STS [R13], R10 ;  /* 0x0000000a0d007388 */ /* 0x000fe80000000800 */
[----:B------:R-:W3:Y:S02]  /*2640*/  LDS R14, [R14+-0x4] ;  /* 0xfffffc000e0e7984 */ /* 0x000ee40000000800 */
[----:B---3--:R-:W-:-:S13]  /*2650*/  FSETP.GE.AND P0, PT, R14, RZ, PT ;  /* 0x000000ff0e00720b */ /* 0x008fda0003f06000 */
.L_x_99:
[----:B------:R-:W-:Y:S05]  /*2660*/  BSYNC.RECONVERGENT B0 ;  /* 0x0000000000007941 */ /* 0x000fea0003800200 */
.L_x_98:
[----:B------:R-:W3:Y:S01]  /*2670*/  LDCU UR4, c[0x0][0x3a4] ;  /* 0x00007480ff0477ac */ /* 0x000ee20008000800 */
[----:B------:R-:W-:-:S05]  /*2680*/  VIADD R10, R10, 0x1 ;  /* 0x000000010a0a7836 */ /* 0x000fca0000000000 */
[----:B---3--:R-:W-:-:S13]  /*2690*/  ISETP.NE.AND P1, PT, R10, UR4, PT ;  /* 0x000000040a007c0c */ /* 0x008fda000bf25270 */
[----:B------:R-:W-:Y:S05]  /*26a0*/  @P1 BRA `(.L_x_107) ;  /* 0xfffffff800c81947 */ /* 0x000fea000383ffff */
.L_x_81:
[----:B------:R-:W3:Y:S08]  /*26b0*/  LDC R2, c[0x0][0x3ac] ;  /* 0x0000eb00ff027b82 */ /* 0x000ef00000000800 */
[----:B------:R-:W-:Y:S01]  /*26c0*/  BAR.SYNC.DEFER_BLOCKING 0x0 ;  /* 0x0000000000007b1d */ /* 0x000fe20000010000 */
[----:B---3--:R-:W-:-:S13]  /*26d0*/  ISETP.GE.AND P0, PT, R2, 0x1, PT ;  /* 0x000000010200780c */ /* 0x008fda0003f06270 */
[----:B------:R-:W-:Y:S05]  /*26e0*/  @!P0 EXIT ;  /* 0x000000000000894d */ /* 0x000fea0003800000 */
[----:B----4-:R-:W3:Y:S01]  /*26f0*/  S2R R8, SR_TID.X ;  /* 0x0000000000087919 */ /* 0x010ee20000002100 */
[C---:B------:R-:W-:Y:S01]  /*2700*/  ISETP.GE.U32.AND P0, PT, R2.reuse, 0x8, PT ;  /* 0x000000080200780c */ /* 0x040fe20003f06070 */
[----:B------:R-:W-:Y:S01]  /*2710*/  IMAD.MOV.U32 R5, RZ, RZ, RZ ;  /* 0x000000ffff057224 */ /* 0x000fe200078e00ff */
[----:B------:R-:W-:-:S04]  /*2720*/  LOP3.LUT R3, R2, 0x7, RZ, 0xc0, !PT ;  /* 0x0000000702037812 */ /* 0x000fc800078ec0ff */
[----:B------:R-:W-:Y:S01]  /*2730*/  ISETP.NE.AND P1, PT, R3, RZ, PT ;  /* 0x000000ff0300720c */ /* 0x000fe20003f25270 */
[----:B---3--:R-:W-:-:S06]  /*2740*/  IMAD R4, R8, R2, RZ ;  /* 0x0000000208047224 */ /* 0x008fcc00078e02ff */
[----:B------:R-:W-:Y:S06]  /*2750*/  @!P0 BRA `(.L_x_108) ;  /* 0x00000004004c8947 */ /* 0x000fec0003800000 */
[----:B------:R-:W3:Y:S01]  /*2760*/  S2UR UR6, SR_CgaCtaId ;  /* 0x00000000000679c3 */ /* 0x000ee20000008800 */
[----:B------:R-:W-:Y:S01]  /*2770*/  UMOV UR4, 0x400 ;  /* 0x0000040000047882 */ /* 0x000fe20000000000 */
[----:B------:R-:W-:Y:S01]  /*2780*/  VIADD R9, R8, UR11 ;  /* 0x0000000b08097c36 */ /* 0x000fe20008000000 */
[----:B------:R-:W-:Y:S01]  /*2790*/  LOP3.LUT R5, R2, 0x7ffffff8, RZ, 0xc0, !PT ;  /* 0x7ffffff802057812 */ /* 0x000fe200078ec0ff */
[----:B0-2---:R-:W-:Y:S02]  /*27a0*/  IMAD.MOV.U32 R15, RZ, RZ, R0 ;  /* 0x000000ffff0f7224 */ /* 0x005fe400078e0000 */
[----:B------:R-:W-:Y:S02]  /*27b0*/  IMAD.SHL.U32 R9, R9, 0x4, RZ ;  /* 0x0000000409097824 */ /* 0x000fe400078e00ff */
[----:B------:R-:W0:Y:S01]  /*27c0*/  LDC R7, c[0x0][0x3a8] ;  /* 0x0000ea00ff077b82 */ /* 0x000e220000000800 */
[----:B------:R-:W-:-:S07]  /*27d0*/  IMAD.MOV R29, RZ, RZ, -R5 ;  /* 0x000000ffff1d7224 */ /* 0x000fce00078e0a05 */
[----:B-1----:R-:W1:Y:S08]  /*27e0*/  LDC.64 R16, c[0x0][0x390] ;  /* 0x0000e400ff107b82 */ /* 0x002e700000000a00 */
[----:B------:R-:W2:Y:S01]  /*27f0*/  LDC.64 R18, c[0x0][0x398] ;  /* 0x0000e600ff127b82 */ /* 0x000ea20000000a00 */
[----:B---3--:R-:W-:-:S06]  /*2800*/  ULEA UR4, UR6, UR4, 0x18 ;  /* 0x0000000406047291 */ /* 0x008fcc000f8ec0ff */
[----:B------:R-:W-:Y:S01]  /*2810*/  LEA R28, R4, UR4, 0x2 ;  /* 0x00000004041c7c11 */ /* 0x000fe2000f8e10ff */
[----:B------:R-:W-:Y:S01]  /*2820*/  IMAD R6, R9, R2, UR4 ;  /* 0x0000000409067e24 */ /* 0x000fe2000f8e0202 */
[C---:B0-----:R-:W-:Y:S01]  /*2830*/  IADD3 R8, PT, PT, R7.reuse, UR5, R8 ;  /* 0x0000000507087c10 */ /* 0x041fe2000fffe008 */
[C-C-:B------:R-:W-:Y:S02]  /*2840*/  IMAD R10, R7.reuse, 0x2, R0.reuse ;  /* 0x00000002070a7824 */ /* 0x140fe400078e0200 */
[C-C-:B------:R-:W-:Y:S02]  /*2850*/  IMAD R12, R7.reuse, 0x3, R0.reuse ;  /* 0x00000003070c7824 */ /* 0x140fe400078e0200 */
[C-C-:B------:R-:W-:Y:S02]  /*2860*/  IMAD R14, R7.reuse, 0x4, R0.reuse ;  /* 0x00000004070e7824 */ /* 0x140fe400078e0200 */
[C-C-:B------:R-:W-:Y:S02]  /*2870*/  IMAD R9, R7.reuse, 0x5, R0.reuse ;  /* 0x0000000507097824 */ /* 0x140fe400078e0200 */
[----:B------:R-:W-:-:S02]  /*2880*/  IMAD R11, R7, 0x6, R0 ;  /* 0x00000006070b7824 */ /* 0x000fc400078e0200 */
[----:B------:R-:W-:Y:S02]  /*2890*/  IMAD R13, R7, 0x7, R0 ;  /* 0x00000007070d7824 */ /* 0x000fe400078e0200 */
[----:B------:R-:W-:Y:S02]  /*28a0*/  VIADD R6, R6, 0x10 ;  /* 0x0000001006067836 */ /* 0x000fe40000000000 */
[----:B-1----:R-:W-:-:S07]  /*28b0*/  VIADD R28, R28, 0x10 ;  /* 0x000000101c1c7836 */ /* 0x002fce0000000000 */
.L_x_109:
[----:B---3--:R-:W0:Y:S01]  /*28c0*/  LDS R21, [R6+-0x10] ;  /* 0xfffff00006157984 */ /* 0x008e220000000800 */
[----:B------:R-:W-:-:S03]  /*28d0*/  IMAD.WIDE.U32 R22, R15, 0x4, R16 ;  /* 0x000000040f167825 */ /* 0x000fc600078e0010 */
[----:B------:R-:W1:Y:S01]  /*28e0*/  LDS R20, [R28+-0x10] ;  /* 0xfffff0001c147984 */ /* 0x000e620000000800 */
[----:B------:R-:W-:-:S03]  /*28f0*/  IMAD.WIDE.U32 R26, R8, 0x4, R16 ;  /* 0x00000004081a7825 */ /* 0x000fc600078e0010 */
[----:B------:R-:W3:Y:S01]  /*2900*/  LDS R25, [R6+-0xc] ;  /* 0xfffff40006197984 */ /* 0x000ee20000000800 */
[----:B------:R-:W-:-:S03]  /*2910*/  VIADD R29, R29, 0x8 ;  /* 0x000000081d1d7836 */ /* 0x000fc60000000000 */
[----:B------:R-:W-:Y:S02]  /*2920*/  LDS R24, [R28+-0x8] ;  /* 0xfffff8001c187984 */ /* 0x000fe40000000800 */
[----:B------:R-:W-:Y:S02]  /*2930*/  ISETP.NE.AND P0, PT, R29, RZ, PT ;  /* 0x000000ff1d00720c */ /* 0x000fe40003f05270 */
[----:B0-----:R2:W-:Y:S04]  /*2940*/  STG.E desc[UR8][R22.64], R21 ;  /* 0x0000001516007986 */ /* 0x0015e8000c101908 */
[----:B------:R-:W0:Y:S01]  /*2950*/  LDS R21, [R28+-0xc] ;  /* 0xfffff4001c157984 */ /* 0x000e220000000800 */
[----:B--2---:R-:W-:-:S04]  /*2960*/  IMAD.WIDE.U32 R22, R15, 0x4, R18 ;  /* 0x000000040f167825 */ /* 0x004fc800078e0012 */
[----:B------:R-:W-:Y:S01]  /*2970*/  IMAD R15, R7, 0x8, R15 ;  /* 0x00000008070f7824 */ /* 0x000fe200078e020f */
[----:B-1----:R1:W-:Y:S04]  /*2980*/  STG.E desc[UR8][R22.64], R20 ;  /* 0x0000001416007986 */ /* 0x0023e8000c101908 */
[----:B------:R-:W2:Y:S04]  /*2990*/  LDS R20, [R6+-0x8] ;  /* 0xfffff80006147984 */ /* 0x000ea80000000800 */
[----:B---3--:R3:W-:Y:S04]  /*29a0*/  STG.E desc[UR8][R26.64], R25 ;  /* 0x000000191a007986 */ /* 0x0087e8000c101908 */
[----:B------:R-:W4:Y:S01]  /*29b0*/  LDS R25, [R6+-0x4] ;  /* 0xfffffc0006197984 */ /* 0x000f220000000800 */
[----:B-1----:R-:W-:-:S04]  /*29c0*/  IMAD.WIDE.U32 R22, R10, 0x4, R16 ;  /* 0x000000040a167825 */ /* 0x002fc800078e0010 */
[----:B---3--:R-:W-:-:S04]  /*29d0*/  IMAD.WIDE.U32 R26, R8, 0x4, R18 ;  /* 0x00000004081a7825 */ /* 0x008fc800078e0012 */
[----:B------:R-:W-:Y:S01]  /*29e0*/  IMAD R8, R7, 0x8, R8 ;  /* 0x0000000807087824 */ /* 0x000fe200078e0208 */
[----:B0-----:R0:W-:Y:S04]  /*29f0*/  STG.E desc[UR8][R26.64], R21 ;  /* 0x000000151a007986 */ /* 0x0011e8000c101908 */
[----:B------:R-:W1:Y:S01]  /*2a00*/  LDS R21, [R28+-0x4] ;  /* 0xfffffc001c157984 */ /* 0x000e620000000800 */
[----:B0-----:R-:W-:-:S03]  /*2a10*/  IMAD.WIDE.U32 R26, R12, 0x4, R16 ;  /* 0x000000040c1a7825 */ /* 0x001fc600078e0010 */
[----:B--2---:R0:W-:Y:S04]  /*2a20*/  STG.E desc[UR8][R22.64], R20 ;  /* 0x0000001416007986 */ /* 0x0041e8000c101908 */
[----:B------:R-:W2:Y:S01]  /*2a30*/  LDS R20, [R6] ;  /* 0x0000000006147984 */ /* 0x000ea20000000800 */
[----:B0-----:R-:W-:-:S04]  /*2a40*/  IMAD.WIDE.U32 R22, R10, 0x4, R18 ;  /* 0x000000040a167825 */ /* 0x001fc800078e0012 */
[----:B------:R-:W-:Y:S01]  /*2a50*/  IMAD R10, R7, 0x8, R10 ;  /* 0x00000008070a7824 */ /* 0x000fe200078e020a */
[----:B------:R0:W-:Y:S04]  /*2a60*/  STG.E desc[UR8][R22.64], R24 ;  /* 0x0000001816007986 */ /* 0x0001e8000c101908 */
[----:B----4-:R3:W-:Y:S04]  /*2a70*/  STG.E desc[UR8][R26.64], R25 ;  /* 0x000000191a007986 */ /* 0x0107e8000c101908 */
[----:B------:R-:W4:Y:S01]  /*2a80*/  LDS R25, [R28] ;  /* 0x000000001c197984 */ /* 0x000f220000000800 */
[----:B0-----:R-:W-:-:S03]  /*2a90*/  IMAD.WIDE.U32 R22, R14, 0x4, R16 ;  /* 0x000000040e167825 */ /* 0x001fc600078e0010 */
[----:B------:R-:W-:Y:S01]  /*2aa0*/  LDS R24, [R6+0x8] ;  /* 0x0000080006187984 */ /* 0x000fe20000000800 */
[----:B---3--:R-:W-:-:S04]  /*2ab0*/  IMAD.WIDE.U32 R26, R12, 0x4, R18 ;  /* 0x000000040c1a7825 */ /* 0x008fc800078e0012 */
[----:B------:R-:W-:Y:S01]  /*2ac0*/  IMAD R12, R7, 0x8, R12 ;  /* 0x00000008070c7824 */ /* 0x000fe200078e020c */
[----:B-1----:R0:W-:Y:S04]  /*2ad0*/  STG.E desc[UR8][R26.64], R21 ;  /* 0x000000151a007986 */ /* 0x0021e8000c101908 */
[----:B------:R-:W1:Y:S04]  /*2ae0*/  LDS R21, [R6+0x4] ;  /* 0x0000040006157984 */ /* 0x000e680000000800 */
[----:B--2---:R2:W-:Y:S04]  /*2af0*/  STG.E desc[UR8][R22.64], R20 ;  /* 0x0000001416007986 */ /* 0x0045e8000c101908 */
[----:B------:R-:W3:Y:S01]  /*2b00*/  LDS R20, [R28+0x4] ;  /* 0x000004001c147984 */ /* 0x000ee20000000800 */
[----:B0-----:R-:W-:-:S04]  /*2b10*/  IMAD.WIDE.U32 R26, R9, 0x4, R16 ;  /* 0x00000004091a7825 */ /* 0x001fc800078e0010 */
[----:B--2---:R-:W-:-:S04]  /*2b20*/  IMAD.WIDE.U32 R22, R14, 0x4, R18 ;  /* 0x000000040e167825 */ /* 0x004fc800078e0012 */
[----:B------:R-:W-:Y:S01]  /*2b30*/  IMAD R14, R7, 0x8, R14 ;  /* 0x00000008070e7824 */ /* 0x000fe200078e020e */
[----:B----4-:R0:W-:Y:S04]  /*2b40*/  STG.E desc[UR8][R22.64], R25 ;  /* 0x0000001916007986 */ /* 0x0101e8000c101908 */
[----:B------:R-:W2:Y:S01]  /*2b50*/  LDS R25, [R28+0x8] ;  /* 0x000008001c197984 */ /* 0x000ea20000000800 */
[----:B0-----:R-:W-:-:S04]  /*2b60*/  IMAD.WIDE.U32 R22, R9, 0x4, R18 ;  /* 0x0000000409167825 */ /* 0x001fc800078e0012 */
[----:B------:R-:W-:Y:S01]  /*2b70*/  IMAD R9, R7, 0x8, R9 ;  /* 0x0000000807097824 */ /* 0x000fe200078e0209 */
[----:B-1----:R-:W-:Y:S04]  /*2b80*/  STG.E desc[UR8][R26.64], R21 ;  /* 0x000000151a007986 */ /* 0x002fe8000c101908 */
[----:B------:R0:W1:Y:S04]  /*2b90*/  LDS R27, [R6+0xc] ;  /* 0x00000c00061b7984 */ /* 0x0000680000000800 */
[----:B---3--:R3:W-:Y:S01]  /*2ba0*/  STG.E desc[UR8][R22.64], R20 ;  /* 0x0000001416007986 */ /* 0x0087e2000c101908 */
[----:B0-----:R-:W-:-:S02]  /*2bb0*/  VIADD R6, R6, 0x20 ;  /* 0x0000002006067836 */ /* 0x001fc40000000000 */
[----:B---3--:R-:W-:-:S04]  /*2bc0*/  IMAD.WIDE.U32 R20, R11, 0x4, R16 ;  /* 0x000000040b147825 */ /* 0x008fc800078e0010 */
[----:B------:R-:W-:Y:S01]  /*2bd0*/  IMAD.WIDE.U32 R22, R11, 0x4, R18 ;  /* 0x000000040b167825 */ /* 0x000fe200078e0012 */
[----:B------:R-:W-:Y:S03]  /*2be0*/  STG.E desc[UR8][R20.64], R24 ;  /* 0x0000001814007986 */ /* 0x000fe6000c101908 */
[----:B------:R-:W-:Y:S01]  /*2bf0*/  IMAD R11, R7, 0x8, R11 ;  /* 0x00000008070b7824 */ /* 0x000fe200078e020b */
[----:B------:R0:W3:Y:S04]  /*2c00*/  LDS R21, [R28+0xc] ;  /* 0x00000c001c157984 */ /* 0x0000e80000000800 */
[----:B--2---:R2:W-:Y:S01]  /*2c10*/  STG.E desc[UR8][R22.64], R25 ;  /* 0x0000001916007986 */ /* 0x0045e2000c101908 */
[----:B0-----:R-:W-:-:S02]  /*2c20*/  VIADD R28, R28, 0x20 ;  /* 0x000000201c1c7836 */ /* 0x001fc40000000000 */
[----:B--2---:R-:W-:-:S05]  /*2c30*/  IMAD.WIDE.U32 R24, R13, 0x4, R16 ;  /* 0x000000040d187825 */ /* 0x004fca00078e0010 */
[----:B-1----:R0:W-:Y:S02]  /*2c40*/  STG.E desc[UR8][R24.64], R27 ;  /* 0x0000001b18007986 */ /* 0x0021e4000c101908 */
[----:B0-----:R-:W-:-:S04]  /*2c50*/  IMAD.WIDE.U32 R26, R13, 0x4, R18 ;  /* 0x000000040d1a7825 */ /* 0x001fc800078e0012 */
[----:B------:R-:W-:Y:S01]  /*2c60*/  IMAD R13, R7, 0x8, R13 ;  /* 0x00000008070d7824 */ /* 0x000fe200078e020d */
[----:B---3--:R3:W-:Y:S01]  /*2c70*/  STG.E desc[UR8][R26.64], R21 ;  /* 0x000000151a007986 */ /* 0x0087e2000c101908 */
[----:B------:R-:W-:Y:S05]  /*2c80*/  @P0 BRA `(.L_x_109) ;  /* 0xfffffffc000c0947 */ /* 0x000fea000383ffff */
.L_x_108:
[----:B------:R-:W-:Y:S05]  /*2c90*/  @!P1 EXIT ;  /* 0x000000000000994d */ /* 0x000fea0003800000 */
[----:B------:R-:W4:Y:S01]  /*2ca0*/  S2UR UR6, SR_CgaCtaId ;  /* 0x00000000000679c3 */ /* 0x000f220000008800 */
[----:B------:R-:W5:Y:S01]  /*2cb0*/  LDCU UR4, c[0x0][0x3ac] ;  /* 0x00007580ff0477ac */ /* 0x000f620008000800 */
[----:B------:R-:W-:Y:S02]  /*2cc0*/  ISETP.GE.U32.AND P0, PT, R3, 0x4, PT ;  /* 0x000000040300780c */ /* 0x000fe40003f06070 */
[----:B------:R-:W-:Y:S01]  /*2cd0*/  LOP3.LUT R22, R2, 0x3, RZ, 0xc0, !PT ;  /* 0x0000000302167812 */ /* 0x000fe200078ec0ff */
[----:B------:R-:W-:-:S03]  /*2ce0*/  UMOV UR5, 0x400 ;  /* 0x0000040000057882 */ /* 0x000fc60000000000 */
[----:B------:R-:W-:Y:S01]  /*2cf0*/  ISETP.NE.AND P1, PT, R22, RZ, PT ;  /* 0x000000ff1600720c */ /* 0x000fe20003f25270 */
[----:B-----5:R-:W-:Y:S02]  /*2d00*/  UIMAD UR4, UR11, UR4, URZ ;  /* 0x000000040b0472a4 */ /* 0x020fe4000f8e02ff */
[----:B----4-:R-:W-:-:S04]  /*2d10*/  ULEA UR5, UR6, UR5, 0x18 ;  /* 0x0000000506057291 */ /* 0x010fc8000f8ec0ff */
[----:B------:R-:W-:Y:S01]  /*2d20*/  ULEA UR6, UR4, UR5, 0x2 ;  /* 0x0000000504067291 */ /* 0x000fe2000f8e10ff */
[----:B------:R-:W-:Y:S11]  /*2d30*/  @!P0 BRA `(.L_x_110) ;  /* 0x0000000000988947 */ /* 0x000ff60003800000 */
[----:B------:R-:W4:Y:S01]  /*2d40*/  S2UR UR5, SR_CgaCtaId ;  /* 0x00000000000579c3 */ /* 0x000f220000008800 */
[----:B------:R-:W-:Y:S01]  /*2d50*/  UMOV UR4, 0x400 ;  /* 0x0000040000047882 */ /* 0x000fe20000000000 */
[----:B------:R-:W-:-:S05]  /*2d60*/  IMAD.IADD R3, R4, 0x1, R5 ;  /* 0x0000000104037824 */ /* 0x000fca00078e0205 */
[----:B------:R-:W-:Y:S01]  /*2d70*/  LEA R14, R3, UR6, 0x2 ;  /* 0x00000006030e7c11 */ /* 0x000fe2000f8e10ff */
[----:B0123--:R-:W0:Y:S04]  /*2d80*/  LDC.64 R20, c[0x0][0x390] ;  /* 0x0000e400ff147b82 */ /* 0x00fe280000000a00 */
[----:B------:R-:W1:Y:S04]  /*2d90*/  LDS R29, [R14] ;  /* 0x000000000e1d7984 */ /* 0x000e680000000800 */
[----:B------:R-:W-:Y:S01]  /*2da0*/  LDS R23, [R14+0x4] ;  /* 0x000004000e177984 */ /* 0x000fe20000000800 */
[----:B------:R-:W2:Y:S03]  /*2db0*/  LDC.64 R10, c[0x0][0x398] ;  /* 0x0000e600ff0a7b82 */ /* 0x000ea60000000a00 */
[----:B------:R-:W-:Y:S01]  /*2dc0*/  LDS R8, [R14+0x8] ;  /* 0x000008000e087984 */ /* 0x000fe20000000800 */
[----:B----4-:R-:W-:-:S03]  /*2dd0*/  ULEA UR4, UR5, UR4, 0x18 ;  /* 0x0000000405047291 */ /* 0x010fc6000f8ec0ff */
[----:B------:R3:W-:Y:S03]  /*2de0*/  LDS R6, [R14+0xc] ;  /* 0x00000c000e067984 */ /* 0x0007e60000000800 */
[----:B------:R-:W-:-:S05]  /*2df0*/  LEA R16, R3, UR4, 0x2 ;  /* 0x0000000403107c11 */ /* 0x000fca000f8e10ff */
[----:B------:R-:W4:Y:S01]  /*2e00*/  LDS R28, [R16] ;  /* 0x00000000101c7984 */ /* 0x000f220000000800 */
[----:B------:R-:W5:Y:S03]  /*2e10*/  LDCU UR4, c[0x0][0x3a8] ;  /* 0x00007500ff0477ac */ /* 0x000f660008000800 */
[----:B------:R-:W4:Y:S04]  /*2e20*/  LDS R9, [R16+0x4] ;  /* 0x0000040010097984 */ /* 0x000f280000000800 */
[----:B------:R-:W4:Y:S04]  /*2e30*/  LDS R7, [R16+0x8] ;  /* 0x0000080010077984 */ /* 0x000f280000000800 */
[----:B------:R4:W4:Y:S01]  /*2e40*/  LDS R3, [R16+0xc] ;  /* 0x00000c0010037984 */ /* 0x0009220000000800 */
[----:B-----5:R-:W-:-:S02]  /*2e50*/  IMAD R25, R5, UR4, R0 ;  /* 0x0000000405197c24 */ /* 0x020fc4000f8e0200 */
[----:B------:R-:W-:Y:S02]  /*2e60*/  VIADD R5, R5, 0x4 ;  /* 0x0000000405057836 */ /* 0x000fe40000000000 */
[C---:B------:R-:W-:Y:S02]  /*2e70*/  VIADD R15, R25.reuse, UR4 ;  /* 0x00000004190f7c36 */ /* 0x040fe40008000000 */
[----:B0-----:R-:W-:-:S04]  /*2e80*/  IMAD.WIDE.U32 R26, R25, 0x4, R20 ;  /* 0x00000004191a7825 */ /* 0x001fc800078e0014 */
[----:B--2---:R-:W-:Y:S01]  /*2e90*/  IMAD.WIDE.U32 R24, R25, 0x4, R10 ;  /* 0x0000000419187825 */ /* 0x004fe200078e000a */
[----:B-1----:R-:W-:Y:S03]  /*2ea0*/  STG.E desc[UR8][R26.64], R29 ;  /* 0x0000001d1a007986 */ /* 0x002fe6000c101908 */
[C---:B------:R-:W-:Y:S02]  /*2eb0*/  VIADD R19, R15.reuse, UR4 ;  /* 0x000000040f137c36 */ /* 0x040fe40008000000 */
[----:B------:R-:W-:-:S04]  /*2ec0*/  IMAD.WIDE.U32 R12, R15, 0x4, R20 ;  /* 0x000000040f0c7825 */ /* 0x000fc800078e0014 */
[----:B---3--:R-:W-:Y:S01]  /*2ed0*/  IMAD.WIDE.U32 R14, R15, 0x4, R10 ;  /* 0x000000040f0e7825 */ /* 0x008fe200078e000a */
[----:B----4-:R0:W-:Y:S03]  /*2ee0*/  STG.E desc[UR8][R24.64], R28 ;  /* 0x0000001c18007986 */ /* 0x0101e6000c101908 */
[C---:B------:R-:W-:Y:S01]  /*2ef0*/  IMAD.WIDE.U32 R16, R19.reuse, 0x4, R20 ;  /* 0x0000000413107825 */ /* 0x040fe200078e0014 */
[----:B------:R4:W-:Y:S04]  /*2f00*/  STG.E desc[UR8][R12.64], R23 ;  /* 0x000000170c007986 */ /* 0x0009e8000c101908 */
[----:B------:R4:W-:Y:S01]  /*2f10*/  STG.E desc[UR8][R14.64], R9 ;  /* 0x000000090e007986 */ /* 0x0009e2000c101908 */
[----:B0-----:R-:W-:-:S03]  /*2f20*/  VIADD R25, R19, UR4 ;  /* 0x0000000413197c36 */ /* 0x001fc60008000000 */
[----:B------:R4:W-:Y:S01]  /*2f30*/  STG.E desc[UR8][R16.64], R8 ;  /* 0x0000000810007986 */ /* 0x0009e2000c101908 */
[----:B------:R-:W-:-:S04]  /*2f40*/  IMAD.WIDE.U32 R18, R19, 0x4, R10 ;  /* 0x0000000413127825 */ /* 0x000fc800078e000a */
[C---:B------:R-:W-:Y:S01]  /*2f50*/  IMAD.WIDE.U32 R20, R25.reuse, 0x4, R20 ;  /* 0x0000000419147825 */ /* 0x040fe200078e0014 */
[----:B------:R4:W-:Y:S03]  /*2f60*/  STG.E desc[UR8][R18.64], R7 ;  /* 0x0000000712007986 */ /* 0x0009e6000c101908 */
[----:B------:R-:W-:Y:S01]  /*2f70*/  IMAD.WIDE.U32 R10, R25, 0x4, R10 ;  /* 0x00000004190a7825 */ /* 0x000fe200078e000a */
[----:B------:R4:W-:Y:S04]  /*2f80*/  STG.E desc[UR8][R20.64], R6 ;  /* 0x0000000614007986 */ /* 0x0009e8000c101908 */
[----:B------:R4:W-:Y:S02]  /*2f90*/  STG.E desc[UR8][R10.64], R3 ;  /* 0x000000030a007986 */ /* 0x0009e4000c101908 */
.L_x_110:
[----:B------:R-:W-:Y:S05]  /*2fa0*/  @!P1 EXIT ;  /* 0x000000000000994d */ /* 0x000fea0003800000 */
[----:B------:R-:W-:Y:S02]  /*2fb0*/  ISETP.NE.AND P0, PT, R22, 0x1, PT ;  /* 0x000000011600780c */ /* 0x000fe40003f05270 */
[----:B------:R-:W-:-:S04]  /*2fc0*/  LOP3.LUT R2, R2, 0x1, RZ, 0xc0, !PT ;  /* 0x0000000102027812 */ /* 0x000fc800078ec0ff */
[----:B------:R-:W-:-:S07]  /*2fd0*/  ISETP.NE.U32.AND P1, PT, R2, 0x1, PT ;  /* 0x000000010200780c */ /* 0x000fce0003f25070 */
[----:B------:R-:W-:Y:S06]  /*2fe0*/  @!P0 BRA `(.L_x_111) ;  /* 0x0000000000608947 */ /* 0x000fec0003800000 */
[----:B------:R-:W5:Y:S01]  /*2ff0*/  S2UR UR5, SR_CgaCtaId ;  /* 0x00000000000579c3 */ /* 0x000f620000008800 */
[----:B------:R-:W-:Y:S01]  /*3000*/  UMOV UR4, 0x400 ;  /* 0x0000040000047882 */ /* 0x000fe20000000000 */
[----:B------:R-:W-:-:S05]  /*3010*/  IMAD.IADD R2, R4, 0x1, R5 ;  /* 0x0000000104027824 */ /* 0x000fca00078e0205 */
[----:B----4-:R-:W-:Y:S01]  /*3020*/  LEA R12, R2, UR6, 0x2 ;  /* 0x00000006020c7c11 */ /* 0x010fe2000f8e10ff */
[----:B------:R-:W4:Y:S04]  /*3030*/  LDC.64 R6, c[0x0][0x390] ;  /* 0x0000e400ff067b82 */ /* 0x000f280000000a00 */
[----:B------:R-:W4:Y:S04]  /*3040*/  LDS R13, [R12] ;  /* 0x000000000c0d7984 */ /* 0x000f280000000800 */
[----:B--2---:R-:W-:Y:S01]  /*3050*/  LDS R17, [R12+0x4] ;  /* 0x000004000c117984 */ /* 0x004fe20000000800 */
[----:B------:R-:W2:Y:S01]  /*3060*/  LDC.64 R8, c[0x0][0x398] ;  /* 0x0000e600ff087b82 */ /* 0x000ea20000000a00 */
[----:B-----5:R-:W-:-:S06]  /*3070*/  ULEA UR4, UR5, UR4, 0x18 ;  /* 0x0000000405047291 */ /* 0x020fcc000f8ec0ff */
[----:B------:R-:W-:-:S05]  /*3080*/  LEA R14, R2, UR4, 0x2 ;  /* 0x00000004020e7c11 */ /* 0x000fca000f8e10ff */
[----:B0-----:R-:W0:Y:S01]  /*3090*/  LDS R15, [R14] ;  /* 0x000000000e0f7984 */ /* 0x001e220000000800 */
[----:B------:R-:W1:Y:S03]  /*30a0*/  LDCU UR4, c[0x0][0x3a8] ;  /* 0x00007500ff0477ac */ /* 0x000e660008000800 */
[----:B---3--:R-:W3:Y:S01]  /*30b0*/  LDS R21, [R14+0x4] ;  /* 0x000004000e157984 */ /* 0x008ee20000000800 */
[C---:B-1----:R-:W-:Y:S02]  /*30c0*/  IMAD R11, R5.reuse, UR4, R0 ;  /* 0x00000004050b7c24 */ /* 0x042fe4000f8e0200 */
[----:B------:R-:W-:Y:S02]  /*30d0*/  VIADD R5, R5, 0x2 ;  /* 0x0000000205057836 */ /* 0x000fe40000000000 */
[C---:B------:R-:W-:Y:S02]  /*30e0*/  VIADD R19, R11.reuse, UR4 ;  /* 0x000000040b137c36 */ /* 0x040fe40008000000 */
[----:B----4-:R-:W-:-:S04]  /*30f0*/  IMAD.WIDE.U32 R2, R11, 0x4, R6 ;  /* 0x000000040b027825 */ /* 0x010fc800078e0006 */
[----:B--2---:R-:W-:Y:S01]  /*3100*/  IMAD.WIDE.U32 R10, R11, 0x4, R8 ;  /* 0x000000040b0a7825 */ /* 0x004fe200078e0008 */
[----:B------:R1:W-:Y:S03]  /*3110*/  STG.E desc[UR8][R2.64], R13 ;  /* 0x0000000d02007986 */ /* 0x0003e6000c101908 */
[----:B------:R-:W-:-:S04]  /*3120*/  IMAD.WIDE.U32 R6, R19, 0x4, R6 ;  /* 0x0000000413067825 */ /* 0x000fc800078e0006 */
[----:B------:R-:W-:Y:S01]  /*3130*/  IMAD.WIDE.U32 R8, R19, 0x4, R8 ;  /* 0x0000000413087825 */ /* 0x000fe200078e0008 */
[----:B0-----:R1:W-:Y:S04]  /*3140*/  STG.E desc[UR8][R10.64], R15 ;  /* 0x0000000f0a007986 */ /* 0x0013e8000c101908 */
[----:B------:R1:W-:Y:S04]  /*3150*/  STG.E desc[UR8][R6.64], R17 ;  /* 0x0000001106007986 */ /* 0x0003e8000c101908 */
[----:B---3--:R1:W-:Y:S02]  /*3160*/  STG.E desc[UR8][R8.64], R21 ;  /* 0x0000001508007986 */ /* 0x0083e4000c101908 */
.L_x_111:
[----:B------:R-:W-:Y:S05]  /*3170*/  @P1 EXIT ;  /* 0x000000000000194d */ /* 0x000fea0003800000 */
[----:B------:R-:W5:Y:S01]  /*3180*/  S2UR UR5, SR_CgaCtaId ;  /* 0x00000000000579c3 */ /* 0x000f620000008800 */
[----:B------:R-:W-:Y:S01]  /*3190*/  UMOV UR4, 0x400 ;  /* 0x0000040000047882 */ /* 0x000fe20000000000 */
[----:B------:R-:W-:-:S05]  /*31a0*/  IMAD.IADD R4, R4, 0x1, R5 ;  /* 0x0000000104047824 */ /* 0x000fca00078e0205 */
[----:B-1--4-:R-:W-:Y:S01]  /*31b0*/  LEA R8, R4, UR6, 0x2 ;  /* 0x0000000604087c11 */ /* 0x012fe2000f8e10ff */
[----:B------:R-:W1:Y:S04]  /*31c0*/  LDC.64 R2, c[0x0][0x390] ;  /* 0x0000e400ff027b82 */ /* 0x000e680000000a00 */
[----:B------:R-:W4:Y:S04]  /*31d0*/  LDS R9, [R8] ;  /* 0x0000000008097984 */ /* 0x000f280000000800 */
[----:B------:R-:W2:Y:S01]  /*31e0*/  LDC.64 R6, c[0x0][0x398] ;  /* 0x0000e600ff067b82 */ /* 0x000ea20000000a00 */
[----:B-----5:R-:W-:-:S06]  /*31f0*/  ULEA UR4, UR5, UR4, 0x18 ;  /* 0x0000000405047291 */ /* 0x020fcc000f8ec0ff */
[----:B------:R-:W-:-:S05]  /*3200*/  LEA R10, R4, UR4, 0x2 ;  /* 0x00000004040a7c11 */ /* 0x000fca000f8e10ff */
[----:B0-----:R-:W0:Y:S01]  /*3210*/  LDS R11, [R10] ;  /* 0x000000000a0b7984 */ /* 0x001e220000000800 */
[----:B------:R-:W5:Y:S02]  /*3220*/  LDCU UR4, c[0x0][0x3a8] ;  /* 0x00007500ff0477ac */ /* 0x000f640008000800 */
[----:B-----5:R-:W-:-:S04]  /*3230*/  IMAD R5, R5, UR4, R0 ;  /* 0x0000000405057c24 */ /* 0x020fc8000f8e0200 */
[----:B-1----:R-:W-:-:S04]  /*3240*/  IMAD.WIDE.U32 R2, R5, 0x4, R2 ;  /* 0x0000000405027825 */ /* 0x002fc800078e0002 */
[----:B--2---:R-:W-:Y:S01]  /*3250*/  IMAD.WIDE.U32 R4, R5, 0x4, R6 ;  /* 0x0000000405047825 */ /* 0x004fe200078e0006 */
[----:B----4-:R-:W-:Y:S04]  /*3260*/  STG.E desc[UR8][R2.64], R9 ;  /* 0x0000000902007986 */ /* 0x010fe8000c101908 */
[----:B0-----:R-:W-:Y:S01]  /*3270*/  STG.E desc[UR8][R4.64], R11 ;  /* 0x0000000b04007986 */ /* 0x001fe2000c101908 */
[----:B------:R-:W-:Y:S05]  /*3280*/  EXIT ;  /* 0x000000000000794d */ /* 0x000fea0003800000 */
.L_x_112:
        /* <DEDUP_REMOVED lines=15> */
.L_x_117:


//--------------------- .nv.shared._Z19kernelBFRSAllsharedPKfS0_PiiiiiS0_ --------------------------
	.section	.nv.shared._Z19kernelBFRSAllsharedPKfS0_PiiiiiS0_,"aw",@nobits
	.sectionflags	@""
	.align	16
	.zero		1024


//--------------------- .nv.shared.reserved.0     --------------------------
	.section	.nv.shared.reserved.0,"aw",@nobits
	.weak		__nv_reservedSMEM_offset_0_alias
	.size		__nv_reservedSMEM_offset_0_alias, 0, 64
	.other		__nv_reservedSMEM_offset_0_alias,@"STO_CUDA_RESERVED_SHARED STV_DEFAULT"
__nv_reservedSMEM_offset_0_alias:
	.zero		0
	.zero		64


//--------------------- .nv.shared._Z21kernelBFRSMultisharedPKfS0_PiiiiiS0_ --------------------------
	.section	.nv.shared._Z21kernelBFRSMultisharedPKfS0_PiiiiiS0_,"aw",@nobits
	.sectionflags	@""
	.align	16
	.zero		1024


//--------------------- .nv.shared._Z16kernelBFRSsharedPKfS0_Piiiiif --------------------------
	.section	.nv.shared._Z16kernelBFRSsharedPKfS0_Piiiiif,"aw",@nobits
	.sectionflags	@""
	.align	16
	.zero		1024


//--------------------- .nv.shared._Z9kernelKNNPKfS0_PiPfiiiii --------------------------
	.section	.nv.shared._Z9kernelKNNPKfS0_PiPfiiiii,"aw",@nobits
	.sectionflags	@""
	.align	16
	.zero		1024


//--------------------- .nv.shared._Z15kernelKNNsharedPKfS0_PiPfiiiii --------------------------
	.section	.nv.shared._Z15kernelKNNsharedPKfS0_PiPfiiiii,"aw",@nobits
	.sectionflags	@""
	.align	16
	.zero		1024


//--------------------- .nv.constant0._Z19kernelBFRSAllsharedPKfS0_PiiiiiS0_ --------------------------
	.section	.nv.constant0._Z19kernelBFRSAllsharedPKfS0_PiiiiiS0_,"a",@progbits
	.sectionflags	@""
	.align	4
.nv.constant0._Z19kernelBFRSAllsharedPKfS0_PiiiiiS0_:
	.zero		944


//--------------------- .nv.constant0._Z21kernelBFRSMultisharedPKfS0_PiiiiiS0_ --------------------------
	.section	.nv.constant0._Z21kernelBFRSMultisharedPKfS0_PiiiiiS0_,"a",@progbits
	.sectionflags	@""
	.align	4
.nv.constant0._Z21kernelBFRSMultisharedPKfS0_PiiiiiS0_:
	.zero		944


//--------------------- .nv.constant0._Z16kernelBFRSsharedPKfS0_Piiiiif --------------------------
	.section	.nv.constant0._Z16kernelBFRSsharedPKfS0_Piiiiif,"a",@progbits
	.sectionflags	@""
	.align	4
.nv.constant0._Z16kernelBFRSsharedPKfS0_Piiiiif:
	.zero		940


//--------------------- .nv.constant0._Z9kernelKNNPKfS0_PiPfiiiii --------------------------
	.section	.nv.constant0._Z9kernelKNNPKfS0_PiPfiiiii,"a",@progbits
	.sectionflags	@""
	.align	4
.nv.constant0._Z9kernelKNNPKfS0_PiPfiiiii:
	.zero		948


//--------------------- .nv.constant0._Z15kernelKNNsharedPKfS0_PiPfiiiii --------------------------
	.section	.nv.constant0._Z15kernelKNNsharedPKfS0_PiPfiiiii,"a",@progbits
	.sectionflags	@""
	.align	4
.nv.constant0._Z15kernelKNNsharedPKfS0_PiPfiiiii:
	.zero		948


//--------------------- SYMBOLS --------------------------

	.type		.nv.reservedSmem.offset0,@object
	.size		.nv.reservedSmem.offset0,0x4
	.type		.nv.reservedSmem.cap,@object
	.size		.nv.reservedSmem.cap,0x4
